//
// Generated by NVIDIA NVVM Compiler
//
// Compiler Build ID: CL-36424714
// Cuda compilation tools, release 13.0, V13.0.88
// Based on NVVM 20.0.0
//

.version 9.0
.target sm_100
.address_size 64

	// .globl	_Z58dynamic_positional_encoding_swish_pairwise_distance_kernelPKfS0_Pfiiiii
.global .align 4 .b8 __cudart_i2opi_f[24] = {65, 144, 67, 60, 153, 149, 98, 219, 192, 221, 52, 245, 209, 87, 39, 252, 41, 21, 68, 78, 110, 131, 249, 162};

.visible .entry _Z58dynamic_positional_encoding_swish_pairwise_distance_kernelPKfS0_Pfiiiii(
	.param .u64 .ptr .align 1 _Z58dynamic_positional_encoding_swish_pairwise_distance_kernelPKfS0_Pfiiiii_param_0,
	.param .u64 .ptr .align 1 _Z58dynamic_positional_encoding_swish_pairwise_distance_kernelPKfS0_Pfiiiii_param_1,
	.param .u64 .ptr .align 1 _Z58dynamic_positional_encoding_swish_pairwise_distance_kernelPKfS0_Pfiiiii_param_2,
	.param .u32 _Z58dynamic_positional_encoding_swish_pairwise_distance_kernelPKfS0_Pfiiiii_param_3,
	.param .u32 _Z58dynamic_positional_encoding_swish_pairwise_distance_kernelPKfS0_Pfiiiii_param_4,
	.param .u32 _Z58dynamic_positional_encoding_swish_pairwise_distance_kernelPKfS0_Pfiiiii_param_5,
	.param .u32 _Z58dynamic_positional_encoding_swish_pairwise_distance_kernelPKfS0_Pfiiiii_param_6,
	.param .u32 _Z58dynamic_positional_encoding_swish_pairwise_distance_kernelPKfS0_Pfiiiii_param_7
)
{
	.local .align 4 .b8 	__local_depot0[28];
	.reg .b64 	%SP;
	.reg .b64 	%SPL;
	.reg .pred 	%p<14>;
	.reg .b32 	%r<63>;
	.reg .b32 	%f<60>;
	.reg .b64 	%rd<29>;
	.reg .b64 	%fd<3>;

	mov.u64 	%SPL, __local_depot0;
	ld.param.u64 	%rd10, [_Z58dynamic_positional_encoding_swish_pairwise_distance_kernelPKfS0_Pfiiiii_param_0];
	ld.param.u64 	%rd11, [_Z58dynamic_positional_encoding_swish_pairwise_distance_kernelPKfS0_Pfiiiii_param_2];
	ld.param.u32 	%r22, [_Z58dynamic_positional_encoding_swish_pairwise_distance_kernelPKfS0_Pfiiiii_param_3];
	ld.param.u32 	%r20, [_Z58dynamic_positional_encoding_swish_pairwise_distance_kernelPKfS0_Pfiiiii_param_4];
	ld.param.u32 	%r21, [_Z58dynamic_positional_encoding_swish_pairwise_distance_kernelPKfS0_Pfiiiii_param_5];
	add.u64 	%rd1, %SPL, 0;
	mov.u32 	%r23, %ctaid.y;
	mov.u32 	%r24, %ntid.y;
	mov.u32 	%r25, %tid.y;
	mad.lo.s32 	%r1, %r23, %r24, %r25;
	mov.u32 	%r26, %ctaid.x;
	mov.u32 	%r27, %ntid.x;
	mov.u32 	%r28, %tid.x;
	mad.lo.s32 	%r2, %r26, %r27, %r28;
	setp.ge.s32 	%p1, %r1, %r22;
	setp.ge.s32 	%p2, %r2, %r20;
	or.pred  	%p3, %p1, %p2;
	@%p3 bra 	$L__BB0_13;
	setp.lt.s32 	%p4, %r21, 1;
	mov.f32 	%f59, 0f00000000;
	@%p4 bra 	$L__BB0_12;
	mad.lo.s32 	%r30, %r20, %r1, %r2;
	mul.lo.s32 	%r3, %r30, %r21;
	add.s32 	%r31, %r2, 1;
	cvt.rn.f32.s32 	%f1, %r31;
	cvt.rn.f32.s32 	%f2, %r20;
	cvta.to.global.u64 	%rd2, %rd10;
	mov.f32 	%f59, 0f00000000;
	mov.b32 	%r58, 0;
	mov.u64 	%rd15, __cudart_i2opi_f;
$L__BB0_3:
	add.s32 	%r32, %r58, %r3;
	mul.wide.s32 	%rd13, %r32, 4;
	add.s64 	%rd14, %rd2, %rd13;
	ld.global.f32 	%f4, [%rd14];
	cvt.rn.f32.u32 	%f15, %r58;
	div.rn.f32 	%f16, %f15, 0f461C4000;
	mul.f32 	%f17, %f16, %f1;
	div.rn.f32 	%f5, %f17, %f2;
	mul.f32 	%f18, %f5, 0f3F22F983;
	cvt.rni.s32.f32 	%r62, %f18;
	cvt.rn.f32.s32 	%f19, %r62;
	fma.rn.f32 	%f20, %f19, 0fBFC90FDA, %f5;
	fma.rn.f32 	%f21, %f19, 0fB3A22168, %f20;
	fma.rn.f32 	%f58, %f19, 0fA7C234C5, %f21;
	abs.f32 	%f7, %f5;
	setp.ltu.f32 	%p5, %f7, 0f47CE4780;
	@%p5 bra 	$L__BB0_11;
	setp.neu.f32 	%p6, %f7, 0f7F800000;
	@%p6 bra 	$L__BB0_6;
	mov.f32 	%f24, 0f00000000;
	mul.rn.f32 	%f58, %f5, %f24;
	mov.b32 	%r62, 0;
	bra.uni 	$L__BB0_11;
$L__BB0_6:
	mov.b32 	%r6, %f5;
	shl.b32 	%r34, %r6, 8;
	or.b32  	%r7, %r34, -2147483648;
	mov.b64 	%rd28, 0;
	mov.b32 	%r59, 0;
	mov.u64 	%rd26, %rd15;
	mov.u64 	%rd27, %rd1;
$L__BB0_7:
	.pragma "nounroll";
	ld.global.nc.u32 	%r35, [%rd26];
	mad.wide.u32 	%rd17, %r35, %r7, %rd28;
	shr.u64 	%rd28, %rd17, 32;
	st.local.u32 	[%rd27], %rd17;
	add.s32 	%r59, %r59, 1;
	add.s64 	%rd27, %rd27, 4;
	add.s64 	%rd26, %rd26, 4;
	setp.ne.s32 	%p7, %r59, 6;
	@%p7 bra 	$L__BB0_7;
	shr.u32 	%r36, %r6, 23;
	st.local.u32 	[%rd1+24], %rd28;
	and.b32  	%r10, %r36, 31;
	and.b32  	%r37, %r36, 224;
	add.s32 	%r38, %r37, -128;
	shr.u32 	%r39, %r38, 5;
	mul.wide.u32 	%rd18, %r39, 4;
	sub.s64 	%rd9, %rd1, %rd18;
	ld.local.u32 	%r60, [%rd9+24];
	ld.local.u32 	%r61, [%rd9+20];
	setp.eq.s32 	%p8, %r10, 0;
	@%p8 bra 	$L__BB0_10;
	shf.l.wrap.b32 	%r60, %r61, %r60, %r10;
	ld.local.u32 	%r40, [%rd9+16];
	shf.l.wrap.b32 	%r61, %r40, %r61, %r10;
$L__BB0_10:
	shr.u32 	%r41, %r60, 30;
	shf.l.wrap.b32 	%r42, %r61, %r60, 2;
	shl.b32 	%r43, %r61, 2;
	shr.u32 	%r44, %r42, 31;
	add.s32 	%r45, %r44, %r41;
	neg.s32 	%r46, %r45;
	setp.lt.s32 	%p9, %r6, 0;
	selp.b32 	%r62, %r46, %r45, %p9;
	xor.b32  	%r47, %r42, %r6;
	shr.s32 	%r48, %r42, 31;
	xor.b32  	%r49, %r48, %r42;
	xor.b32  	%r50, %r48, %r43;
	cvt.u64.u32 	%rd19, %r49;
	shl.b64 	%rd20, %rd19, 32;
	cvt.u64.u32 	%rd21, %r50;
	or.b64  	%rd22, %rd20, %rd21;
	cvt.rn.f64.s64 	%fd1, %rd22;
	mul.f64 	%fd2, %fd1, 0d3BF921FB54442D19;
	cvt.rn.f32.f64 	%f22, %fd2;
	neg.f32 	%f23, %f22;
	setp.lt.s32 	%p10, %r47, 0;
	selp.f32 	%f58, %f23, %f22, %p10;
$L__BB0_11:
	mul.rn.f32 	%f25, %f58, %f58;
	and.b32  	%r52, %r62, 1;
	setp.eq.b32 	%p11, %r52, 1;
	selp.f32 	%f26, 0f3F800000, %f58, %p11;
	fma.rn.f32 	%f27, %f25, %f26, 0f00000000;
	fma.rn.f32 	%f28, %f25, 0f37CBAC00, 0fBAB607ED;
	selp.f32 	%f29, %f28, 0fB94D4153, %p11;
	selp.f32 	%f30, 0f3D2AAABB, 0f3C0885E4, %p11;
	fma.rn.f32 	%f31, %f29, %f25, %f30;
	selp.f32 	%f32, 0fBEFFFFFF, 0fBE2AAAA8, %p11;
	fma.rn.f32 	%f33, %f31, %f25, %f32;
	fma.rn.f32 	%f34, %f33, %f27, %f26;
	and.b32  	%r53, %r62, 2;
	setp.eq.s32 	%p12, %r53, 0;
	mov.f32 	%f35, 0f00000000;
	sub.f32 	%f36, %f35, %f34;
	selp.f32 	%f37, %f34, %f36, %p12;
	add.f32 	%f38, %f4, %f37;
	fma.rn.f32 	%f39, %f38, 0f3BBB989D, 0f3F000000;
	cvt.sat.f32.f32 	%f40, %f39;
	mov.f32 	%f41, 0f4B400001;
	mov.f32 	%f42, 0f437C0000;
	fma.rm.f32 	%f43, %f40, %f42, %f41;
	add.f32 	%f44, %f43, 0fCB40007F;
	neg.f32 	%f45, %f44;
	fma.rn.f32 	%f46, %f38, 0f3FB8AA3B, %f45;
	fma.rn.f32 	%f47, %f38, 0f32A57060, %f46;
	mov.b32 	%r54, %f43;
	shl.b32 	%r55, %r54, 23;
	mov.b32 	%f48, %r55;
	ex2.approx.ftz.f32 	%f49, %f47;
	mul.f32 	%f50, %f49, %f48;
	mul.f32 	%f51, %f38, %f50;
	add.f32 	%f52, %f50, 0f3F800000;
	div.rn.f32 	%f53, %f51, %f52;
	max.f32 	%f54, %f53, 0f00000000;
	min.f32 	%f55, %f54, 0f40C00000;
	sub.f32 	%f56, %f55, %f4;
	fma.rn.f32 	%f59, %f56, %f56, %f59;
	add.s32 	%r58, %r58, 1;
	setp.ne.s32 	%p13, %r58, %r21;
	@%p13 bra 	$L__BB0_3;
$L__BB0_12:
	mad.lo.s32 	%r56, %r20, %r1, %r2;
	mad.lo.s32 	%r57, %r56, %r20, %r2;
	cvta.to.global.u64 	%rd23, %rd11;
	mul.wide.s32 	%rd24, %r57, 4;
	add.s64 	%rd25, %rd23, %rd24;
	st.global.f32 	[%rd25], %f59;
$L__BB0_13:
	ret;

}
	// .globl	_Z24pairwise_distance_kernelPKfPfiii
.visible .entry _Z24pairwise_distance_kernelPKfPfiii(
	.param .u64 .ptr .align 1 _Z24pairwise_distance_kernelPKfPfiii_param_0,
	.param .u64 .ptr .align 1 _Z24pairwise_distance_kernelPKfPfiii_param_1,
	.param .u32 _Z24pairwise_distance_kernelPKfPfiii_param_2,
	.param .u32 _Z24pairwise_distance_kernelPKfPfiii_param_3,
	.param .u32 _Z24pairwise_distance_kernelPKfPfiii_param_4
)
{
	.reg .pred 	%p<13>;
	.reg .b32 	%r<46>;
	.reg .b32 	%f<112>;
	.reg .b64 	%rd<16>;

	ld.param.u64 	%rd4, [_Z24pairwise_distance_kernelPKfPfiii_param_0];
	ld.param.u64 	%rd3, [_Z24pairwise_distance_kernelPKfPfiii_param_1];
	ld.param.u32 	%r26, [_Z24pairwise_distance_kernelPKfPfiii_param_2];
	ld.param.u32 	%r24, [_Z24pairwise_distance_kernelPKfPfiii_param_3];
	ld.param.u32 	%r25, [_Z24pairwise_distance_kernelPKfPfiii_param_4];
	cvta.to.global.u64 	%rd1, %rd4;
	mov.u32 	%r27, %ctaid.y;
	mov.u32 	%r28, %ntid.y;
	mov.u32 	%r29, %tid.y;
	mad.lo.s32 	%r1, %r27, %r28, %r29;
	mov.u32 	%r30, %ctaid.x;
	mov.u32 	%r31, %ntid.x;
	mov.u32 	%r32, %tid.x;
	mad.lo.s32 	%r2, %r30, %r31, %r32;
	setp.ge.s32 	%p1, %r1, %r26;
	setp.ge.s32 	%p2, %r2, %r24;
	or.pred  	%p3, %p1, %p2;
	@%p3 bra 	$L__BB1_15;
	setp.lt.s32 	%p4, %r25, 1;
	mov.f32 	%f111, 0f00000000;
	@%p4 bra 	$L__BB1_14;
	mad.lo.s32 	%r34, %r24, %r1, %r2;
	mul.lo.s32 	%r3, %r34, %r25;
	and.b32  	%r4, %r25, 15;
	setp.lt.u32 	%p5, %r25, 16;
	mov.f32 	%f111, 0f00000000;
	mov.b32 	%r42, 0;
	@%p5 bra 	$L__BB1_5;
	and.b32  	%r42, %r25, 2147483632;
	neg.s32 	%r40, %r42;
	add.s64 	%rd2, %rd1, 32;
	mov.f32 	%f111, 0f00000000;
	mov.u32 	%r39, %r3;
$L__BB1_4:
	.pragma "nounroll";
	mul.wide.s32 	%rd5, %r39, 4;
	add.s64 	%rd6, %rd2, %rd5;
	ld.global.f32 	%f18, [%rd6+-32];
	sub.f32 	%f19, %f18, %f18;
	fma.rn.f32 	%f20, %f19, %f19, %f111;
	ld.global.f32 	%f21, [%rd6+-28];
	sub.f32 	%f22, %f21, %f21;
	fma.rn.f32 	%f23, %f22, %f22, %f20;
	ld.global.f32 	%f24, [%rd6+-24];
	sub.f32 	%f25, %f24, %f24;
	fma.rn.f32 	%f26, %f25, %f25, %f23;
	ld.global.f32 	%f27, [%rd6+-20];
	sub.f32 	%f28, %f27, %f27;
	fma.rn.f32 	%f29, %f28, %f28, %f26;
	ld.global.f32 	%f30, [%rd6+-16];
	sub.f32 	%f31, %f30, %f30;
	fma.rn.f32 	%f32, %f31, %f31, %f29;
	ld.global.f32 	%f33, [%rd6+-12];
	sub.f32 	%f34, %f33, %f33;
	fma.rn.f32 	%f35, %f34, %f34, %f32;
	ld.global.f32 	%f36, [%rd6+-8];
	sub.f32 	%f37, %f36, %f36;
	fma.rn.f32 	%f38, %f37, %f37, %f35;
	ld.global.f32 	%f39, [%rd6+-4];
	sub.f32 	%f40, %f39, %f39;
	fma.rn.f32 	%f41, %f40, %f40, %f38;
	ld.global.f32 	%f42, [%rd6];
	sub.f32 	%f43, %f42, %f42;
	fma.rn.f32 	%f44, %f43, %f43, %f41;
	ld.global.f32 	%f45, [%rd6+4];
	sub.f32 	%f46, %f45, %f45;
	fma.rn.f32 	%f47, %f46, %f46, %f44;
	ld.global.f32 	%f48, [%rd6+8];
	sub.f32 	%f49, %f48, %f48;
	fma.rn.f32 	%f50, %f49, %f49, %f47;
	ld.global.f32 	%f51, [%rd6+12];
	sub.f32 	%f52, %f51, %f51;
	fma.rn.f32 	%f53, %f52, %f52, %f50;
	ld.global.f32 	%f54, [%rd6+16];
	sub.f32 	%f55, %f54, %f54;
	fma.rn.f32 	%f56, %f55, %f55, %f53;
	ld.global.f32 	%f57, [%rd6+20];
	sub.f32 	%f58, %f57, %f57;
	fma.rn.f32 	%f59, %f58, %f58, %f56;
	ld.global.f32 	%f60, [%rd6+24];
	sub.f32 	%f61, %f60, %f60;
	fma.rn.f32 	%f62, %f61, %f61, %f59;
	ld.global.f32 	%f63, [%rd6+28];
	sub.f32 	%f64, %f63, %f63;
	fma.rn.f32 	%f111, %f64, %f64, %f62;
	add.s32 	%r40, %r40, 16;
	add.s32 	%r39, %r39, 16;
	setp.ne.s32 	%p6, %r40, 0;
	@%p6 bra 	$L__BB1_4;
$L__BB1_5:
	setp.eq.s32 	%p7, %r4, 0;
	@%p7 bra 	$L__BB1_14;
	and.b32  	%r12, %r25, 7;
	setp.lt.u32 	%p8, %r4, 8;
	@%p8 bra 	$L__BB1_8;
	add.s32 	%r35, %r42, %r3;
	mul.wide.s32 	%rd7, %r35, 4;
	add.s64 	%rd8, %rd1, %rd7;
	ld.global.f32 	%f66, [%rd8];
	sub.f32 	%f67, %f66, %f66;
	fma.rn.f32 	%f68, %f67, %f67, %f111;
	ld.global.f32 	%f69, [%rd8+4];
	sub.f32 	%f70, %f69, %f69;
	fma.rn.f32 	%f71, %f70, %f70, %f68;
	ld.global.f32 	%f72, [%rd8+8];
	sub.f32 	%f73, %f72, %f72;
	fma.rn.f32 	%f74, %f73, %f73, %f71;
	ld.global.f32 	%f75, [%rd8+12];
	sub.f32 	%f76, %f75, %f75;
	fma.rn.f32 	%f77, %f76, %f76, %f74;
	ld.global.f32 	%f78, [%rd8+16];
	sub.f32 	%f79, %f78, %f78;
	fma.rn.f32 	%f80, %f79, %f79, %f77;
	ld.global.f32 	%f81, [%rd8+20];
	sub.f32 	%f82, %f81, %f81;
	fma.rn.f32 	%f83, %f82, %f82, %f80;
	ld.global.f32 	%f84, [%rd8+24];
	sub.f32 	%f85, %f84, %f84;
	fma.rn.f32 	%f86, %f85, %f85, %f83;
	ld.global.f32 	%f87, [%rd8+28];
	sub.f32 	%f88, %f87, %f87;
	fma.rn.f32 	%f111, %f88, %f88, %f86;
	add.s32 	%r42, %r42, 8;
$L__BB1_8:
	setp.eq.s32 	%p9, %r12, 0;
	@%p9 bra 	$L__BB1_14;
	and.b32  	%r15, %r25, 3;
	setp.lt.u32 	%p10, %r12, 4;
	@%p10 bra 	$L__BB1_11;
	add.s32 	%r36, %r42, %r3;
	mul.wide.s32 	%rd9, %r36, 4;
	add.s64 	%rd10, %rd1, %rd9;
	ld.global.f32 	%f90, [%rd10];
	sub.f32 	%f91, %f90, %f90;
	fma.rn.f32 	%f92, %f91, %f91, %f111;
	ld.global.f32 	%f93, [%rd10+4];
	sub.f32 	%f94, %f93, %f93;
	fma.rn.f32 	%f95, %f94, %f94, %f92;
	ld.global.f32 	%f96, [%rd10+8];
	sub.f32 	%f97, %f96, %f96;
	fma.rn.f32 	%f98, %f97, %f97, %f95;
	ld.global.f32 	%f99, [%rd10+12];
	sub.f32 	%f100, %f99, %f99;
	fma.rn.f32 	%f111, %f100, %f100, %f98;
	add.s32 	%r42, %r42, 4;
$L__BB1_11:
	setp.eq.s32 	%p11, %r15, 0;
	@%p11 bra 	$L__BB1_14;
	add.s32 	%r45, %r42, %r3;
	neg.s32 	%r44, %r15;
$L__BB1_13:
	.pragma "nounroll";
	mul.wide.s32 	%rd11, %r45, 4;
	add.s64 	%rd12, %rd1, %rd11;
	ld.global.f32 	%f101, [%rd12];
	sub.f32 	%f102, %f101, %f101;
	fma.rn.f32 	%f111, %f102, %f102, %f111;
	add.s32 	%r45, %r45, 1;
	add.s32 	%r44, %r44, 1;
	setp.ne.s32 	%p12, %r44, 0;
	@%p12 bra 	$L__BB1_13;
$L__BB1_14:
	mad.lo.s32 	%r37, %r24, %r1, %r2;
	mad.lo.s32 	%r38, %r37, %r24, %r2;
	cvta.to.global.u64 	%rd13, %rd3;
	mul.wide.s32 	%rd14, %r38, 4;
	add.s64 	%rd15, %rd13, %rd14;
	st.global.f32 	[%rd15], %f111;
$L__BB1_15:
	ret;

}


// ===== COMPILED SASS (sm_100) =====

	.target	sm_100

	.elftype	@"ET_EXEC"


//--------------------- .note.nv.tkinfo           --------------------------
	.section	.note.nv.tkinfo,"",@"SHT_NOTE"
	.sectionflags	@"SHF_NOTE_NV_TKINFO"
	.tkinfo
        /*0018*/ 	.word	0x00000002
        /*0030*/ 	.string	""
        /*0030*/ 	.string	"ptxas"
        /*0030*/ 	.string	"Cuda compilation tools, release 13.0, V13.0.88"
        /*0030*/ 	.string	"Build cuda_13.0.r13.0/compiler.36424714_0"
        /*0030*/ 	.string	"-arch sm_100 -m 64 "



//--------------------- .note.nv.cuinfo           --------------------------
	.section	.note.nv.cuinfo,"",@"SHT_NOTE"
	.sectionflags	@"SHF_NOTE_NV_CUINFO"
        /*0018*/ 	.short	0x0002
        /*001a*/ 	.short	0x0064
        /*001c*/ 	.short	0x0082
	.zero		2


//--------------------- .nv.info                  --------------------------
	.section	.nv.info,"",@"SHT_CUDA_INFO"
	.align	4


	//----- nvinfo : EIATTR_REGCOUNT
	.align		4
        /*0000*/ 	.byte	0x04, 0x2f
        /*0002*/ 	.short	(.L_2 - .L_1)
	.align		4
.L_1:
        /*0004*/ 	.word	index@(_Z58dynamic_positional_encoding_swish_pairwise_distance_kernelPKfS0_Pfiiiii)
        /*0008*/ 	.word	0x00000016


	//----- nvinfo : EIATTR_FRAME_SIZE
	.align		4
.L_2:
        /*000c*/ 	.byte	0x04, 0x11
        /*000e*/ 	.short	(.L_4 - .L_3)
	.align		4
.L_3:
        /*0010*/ 	.word	index@($__internal_0_$__cuda_sm3x_div_rn_noftz_f32_slowpath)
        /*0014*/ 	.word	0x00000020


	//----- nvinfo : EIATTR_FRAME_SIZE
	.align		4
.L_4:
        /*0018*/ 	.byte	0x04, 0x11
        /*001a*/ 	.short	(.L_6 - .L_5)
	.align		4
.L_5:
        /*001c*/ 	.word	index@(_Z58dynamic_positional_encoding_swish_pairwise_distance_kernelPKfS0_Pfiiiii)
        /*0020*/ 	.word	0x00000020


	//----- nvinfo : EIATTR_REGCOUNT
	.align		4
.L_6:
        /*0024*/ 	.byte	0x04, 0x2f
        /*0026*/ 	.short	(.L_8 - .L_7)
	.align		4
.L_7:
        /*0028*/ 	.word	index@(_Z24pairwise_distance_kernelPKfPfiii)
        /*002c*/ 	.word	0x0000001b


	//----- nvinfo : EIATTR_FRAME_SIZE
	.align		4
.L_8:
        /*0030*/ 	.byte	0x04, 0x11
        /*0032*/ 	.short	(.L_10 - .L_9)
	.align		4
.L_9:
        /*0034*/ 	.word	index@(_Z24pairwise_distance_kernelPKfPfiii)
        /*0038*/ 	.word	0x00000000


	//----- nvinfo : EIATTR_MIN_STACK_SIZE
	.align		4
.L_10:
        /*003c*/ 	.byte	0x04, 0x12
        /*003e*/ 	.short	(.L_12 - .L_11)
	.align		4
.L_11:
        /*0040*/ 	.word	index@(_Z24pairwise_distance_kernelPKfPfiii)
        /*0044*/ 	.word	0x00000000


	//----- nvinfo : EIATTR_MIN_STACK_SIZE
	.align		4
.L_12:
        /*0048*/ 	.byte	0x04, 0x12
        /*004a*/ 	.short	(.L_14 - .L_13)
	.align		4
.L_13:
        /*004c*/ 	.word	index@(_Z58dynamic_positional_encoding_swish_pairwise_distance_kernelPKfS0_Pfiiiii)
        /*0050*/ 	.word	0x00000020
.L_14:


//--------------------- .nv.compat                --------------------------
	.section	.nv.compat,"",@"SHT_CUDA_COMPAT_INFO"
	.align	4
        /*0000*/ 	.byte	0x02, 0x09, 0x00, 0x00, 0x02, 0x02, 0x01, 0x00, 0x02, 0x05, 0x05, 0x00, 0x03, 0x07, 0x01, 0x01
        /*0010*/ 	.byte	0x02, 0x03, 0x00, 0x00, 0x02, 0x06, 0x01, 0x00, 0x04, 0x0b, 0x08, 0x00, 0x01, 0x00, 0x00, 0x00
        /*0020*/ 	.byte	0x00, 0x00, 0x00, 0x00


//--------------------- .nv.info._Z24pairwise_distance_kernelPKfPfiii --------------------------
	.section	.nv.info._Z24pairwise_distance_kernelPKfPfiii,"",@"SHT_CUDA_INFO"
	.sectionflags	@""
	.align	4


	//----- nvinfo : EIATTR_CUDA_API_VERSION
	.align		4
        /*0000*/ 	.byte	0x04, 0x37
        /*0002*/ 	.short	(.L_16 - .L_15)
.L_15:
        /*0004*/ 	.word	0x00000082


	//----- nvinfo : EIATTR_KPARAM_INFO
	.align		4
.L_16:
        /*0008*/ 	.byte	0x04, 0x17
        /*000a*/ 	.short	(.L_18 - .L_17)
.L_17:
        /*000c*/ 	.word	0x00000000
        /*0010*/ 	.short	0x0004
        /*0012*/ 	.short	0x0018
        /*0014*/ 	.byte	0x00, 0xf0, 0x11, 0x00


	//----- nvinfo : EIATTR_KPARAM_INFO
	.align		4
.L_18:
        /*0018*/ 	.byte	0x04, 0x17
        /*001a*/ 	.short	(.L_20 - .L_19)
.L_19:
        /*001c*/ 	.word	0x00000000
        /*0020*/ 	.short	0x0003
        /*0022*/ 	.short	0x0014
        /*0024*/ 	.byte	0x00, 0xf0, 0x11, 0x00


	//----- nvinfo : EIATTR_KPARAM_INFO
	.align		4
.L_20:
        /*0028*/ 	.byte	0x04, 0x17
        /*002a*/ 	.short	(.L_22 - .L_21)
.L_21:
        /*002c*/ 	.word	0x00000000
        /*0030*/ 	.short	0x0002
        /*0032*/ 	.short	0x0010
        /*0034*/ 	.byte	0x00, 0xf0, 0x11, 0x00


	//----- nvinfo : EIATTR_KPARAM_INFO
	.align		4
.L_22:
        /*0038*/ 	.byte	0x04, 0x17
        /*003a*/ 	.short	(.L_24 - .L_23)
.L_23:
        /*003c*/ 	.word	0x00000000
        /*0040*/ 	.short	0x0001
        /*0042*/ 	.short	0x0008
        /*0044*/ 	.byte	0x00, 0xf5, 0x21, 0x00


	//----- nvinfo : EIATTR_KPARAM_INFO
	.align		4
.L_24:
        /*0048*/ 	.byte	0x04, 0x17
        /*004a*/ 	.short	(.L_26 - .L_25)
.L_25:
        /*004c*/ 	.word	0x00000000
        /*0050*/ 	.short	0x0000
        /*0052*/ 	.short	0x0000
        /*0054*/ 	.byte	0x00, 0xf5, 0x21, 0x00


	//----- nvinfo : EIATTR_SPARSE_MMA_MASK
	.align		4
.L_26:
        /*0058*/ 	.byte	0x03, 0x50
        /*005a*/ 	.short	0x0000


	//----- nvinfo : EIATTR_MAXREG_COUNT
	.align		4
        /*005c*/ 	.byte	0x03, 0x1b
        /*005e*/ 	.short	0x00ff


	//----- nvinfo : EIATTR_MERCURY_ISA_VERSION
	.align		4
        /*0060*/ 	.byte	0x03, 0x5f
        /*0062*/ 	.short	0x0101


	//----- nvinfo : EIATTR_VRC_CTA_INIT_COUNT
	.align		4
        /*0064*/ 	.byte	0x02, 0x4a
	.zero		1
	.zero		1


	//----- nvinfo : EIATTR_EXIT_INSTR_OFFSETS
	.align		4
        /*0068*/ 	.byte	0x04, 0x1c
        /*006a*/ 	.short	(.L_28 - .L_27)


	//   ....[0]....
.L_27:
        /*006c*/ 	.word	0x000000c0


	//   ....[1]....
        /*0070*/ 	.word	0x000009f0


	//----- nvinfo : EIATTR_CBANK_PARAM_SIZE
	.align		4
.L_28:
        /*0074*/ 	.byte	0x03, 0x19
        /*0076*/ 	.short	0x001c


	//----- nvinfo : EIATTR_PARAM_CBANK
	.align		4
        /*0078*/ 	.byte	0x04, 0x0a
        /*007a*/ 	.short	(.L_30 - .L_29)
	.align		4
.L_29:
        /*007c*/ 	.word	index@(.nv.constant0._Z24pairwise_distance_kernelPKfPfiii)
        /*0080*/ 	.short	0x0380
        /*0082*/ 	.short	0x001c


	//----- nvinfo : EIATTR_SW_WAR
	.align		4
.L_30:
        /*0084*/ 	.byte	0x04, 0x36
        /*0086*/ 	.short	(.L_32 - .L_31)
.L_31:
        /*0088*/ 	.word	0x00000008
.L_32:


//--------------------- .nv.info._Z58dynamic_positional_encoding_swish_pairwise_distance_kernelPKfS0_Pfiiiii --------------------------
	.section	.nv.info._Z58dynamic_positional_encoding_swish_pairwise_distance_kernelPKfS0_Pfiiiii,"",@"SHT_CUDA_INFO"
	.sectionflags	@""
	.align	4


	//----- nvinfo : EIATTR_CUDA_API_VERSION
	.align		4
        /*0000*/ 	.byte	0x04, 0x37
        /*0002*/ 	.short	(.L_34 - .L_33)
.L_33:
        /*0004*/ 	.word	0x00000082


	//----- nvinfo : EIATTR_KPARAM_INFO
	.align		4
.L_34:
        /*0008*/ 	.byte	0x04, 0x17
        /*000a*/ 	.short	(.L_36 - .L_35)
.L_35:
        /*000c*/ 	.word	0x00000000
        /*0010*/ 	.short	0x0007
        /*0012*/ 	.short	0x0028
        /*0014*/ 	.byte	0x00, 0xf0, 0x11, 0x00


	//----- nvinfo : EIATTR_KPARAM_INFO
	.align		4
.L_36:
        /*0018*/ 	.byte	0x04, 0x17
        /*001a*/ 	.short	(.L_38 - .L_37)
.L_37:
        /*001c*/ 	.word	0x00000000
        /*0020*/ 	.short	0x0006
        /*0022*/ 	.short	0x0024
        /*0024*/ 	.byte	0x00, 0xf0, 0x11, 0x00


	//----- nvinfo : EIATTR_KPARAM_INFO
	.align		4
.L_38:
        /*0028*/ 	.byte	0x04, 0x17
        /*002a*/ 	.short	(.L_40 - .L_39)
.L_39:
        /*002c*/ 	.word	0x00000000
        /*0030*/ 	.short	0x0005
        /*0032*/ 	.short	0x0020
        /*0034*/ 	.byte	0x00, 0xf0, 0x11, 0x00


	//----- nvinfo : EIATTR_KPARAM_INFO
	.align		4
.L_40:
        /*0038*/ 	.byte	0x04, 0x17
        /*003a*/ 	.short	(.L_42 - .L_41)
.L_41:
        /*003c*/ 	.word	0x00000000
        /*0040*/ 	.short	0x0004
        /*0042*/ 	.short	0x001c
        /*0044*/ 	.byte	0x00, 0xf0, 0x11, 0x00


	//----- nvinfo : EIATTR_KPARAM_INFO
	.align		4
.L_42:
        /*0048*/ 	.byte	0x04, 0x17
        /*004a*/ 	.short	(.L_44 - .L_43)
.L_43:
        /*004c*/ 	.word	0x00000000
        /*0050*/ 	.short	0x0003
        /*0052*/ 	.short	0x0018
        /*0054*/ 	.byte	0x00, 0xf0, 0x11, 0x00


	//----- nvinfo : EIATTR_KPARAM_INFO
	.align		4
.L_44:
        /*0058*/ 	.byte	0x04, 0x17
        /*005a*/ 	.short	(.L_46 - .L_45)
.L_45:
        /*005c*/ 	.word	0x00000000
        /*0060*/ 	.short	0x0002
        /*0062*/ 	.short	0x0010
        /*0064*/ 	.byte	0x00, 0xf5, 0x21, 0x00


	//----- nvinfo : EIATTR_KPARAM_INFO
	.align		4
.L_46:
        /*0068*/ 	.byte	0x04, 0x17
        /*006a*/ 	.short	(.L_48 - .L_47)
.L_47:
        /*006c*/ 	.word	0x00000000
        /*0070*/ 	.short	0x0001
        /*0072*/ 	.short	0x0008
        /*0074*/ 	.byte	0x00, 0xf5, 0x21, 0x00


	//----- nvinfo : EIATTR_KPARAM_INFO
	.align		4
.L_48:
        /*0078*/ 	.byte	0x04, 0x17
        /*007a*/ 	.short	(.L_50 - .L_49)
.L_49:
        /*007c*/ 	.word	0x00000000
        /*0080*/ 	.short	0x0000
        /*0082*/ 	.short	0x0000
        /*0084*/ 	.byte	0x00, 0xf5, 0x21, 0x00


	//----- nvinfo : EIATTR_SPARSE_MMA_MASK
	.align		4
.L_50:
        /*0088*/ 	.byte	0x03, 0x50
        /*008a*/ 	.short	0x0000


	//----- nvinfo : EIATTR_MAXREG_COUNT
	.align		4
        /*008c*/ 	.byte	0x03, 0x1b
        /*008e*/ 	.short	0x00ff


	//----- nvinfo : EIATTR_MERCURY_ISA_VERSION
	.align		4
        /*0090*/ 	.byte	0x03, 0x5f
        /*0092*/ 	.short	0x0101


	//----- nvinfo : EIATTR_VRC_CTA_INIT_COUNT
	.align		4
        /*0094*/ 	.byte	0x02, 0x4a
	.zero		1
	.zero		1


	//----- nvinfo : EIATTR_EXIT_INSTR_OFFSETS
	.align		4
        /*0098*/ 	.byte	0x04, 0x1c
        /*009a*/ 	.short	(.L_52 - .L_51)


	//   ....[0]....
.L_51:
        /*009c*/ 	.word	0x000000d0


	//   ....[1]....
        /*00a0*/ 	.word	0x00000b40


	//----- nvinfo : EIATTR_CRS_STACK_SIZE
	.align		4
.L_52:
        /*00a4*/ 	.byte	0x04, 0x1e
        /*00a6*/ 	.short	(.L_54 - .L_53)
.L_53:
        /*00a8*/ 	.word	0x00000000


	//----- nvinfo : EIATTR_CBANK_PARAM_SIZE
	.align		4
.L_54:
        /*00ac*/ 	.byte	0x03, 0x19
        /*00ae*/ 	.short	0x002c


	//----- nvinfo : EIATTR_PARAM_CBANK
	.align		4
        /*00b0*/ 	.byte	0x04, 0x0a
        /*00b2*/ 	.short	(.L_56 - .L_55)
	.align		4
.L_55:
        /*00b4*/ 	.word	index@(.nv.constant0._Z58dynamic_positional_encoding_swish_pairwise_distance_kernelPKfS0_Pfiiiii)
        /*00b8*/ 	.short	0x0380
        /*00ba*/ 	.short	0x002c


	//----- nvinfo : EIATTR_SW_WAR
	.align		4
.L_56:
        /*00bc*/ 	.byte	0x04, 0x36
        /*00be*/ 	.short	(.L_58 - .L_57)
.L_57:
        /*00c0*/ 	.word	0x00000008
.L_58:


//--------------------- .nv.callgraph             --------------------------
	.section	.nv.callgraph,"",@"SHT_CUDA_CALLGRAPH"
	.align	4
	.sectionentsize	8
	.align		4
        /*0000*/ 	.word	0x00000000
	.align		4
        /*0004*/ 	.word	0xffffffff
	.align		4
        /*0008*/ 	.word	0x00000000
	.align		4
        /*000c*/ 	.word	0xfffffffe
	.align		4
        /*0010*/ 	.word	0x00000000
	.align		4
        /*0014*/ 	.word	0xfffffffd
	.align		4
        /*0018*/ 	.word	0x00000000
	.align		4
        /*001c*/ 	.word	0xfffffffc


//--------------------- .nv.constant4             --------------------------
	.section	.nv.constant4,"a",@progbits
	.align	8
	.align		8
.nv.constant4:
        /*0000*/ 	.dword	__cudart_i2opi_f


//--------------------- .text._Z24pairwise_distance_kernelPKfPfiii --------------------------
	.section	.text._Z24pairwise_distance_kernelPKfPfiii,"ax",@progbits
	.align	128
        .global         _Z24pairwise_distance_kernelPKfPfiii
        .type           _Z24pairwise_distance_kernelPKfPfiii,@function
        .size           _Z24pairwise_distance_kernelPKfPfiii,(.L_x_30 - _Z24pairwise_distance_kernelPKfPfiii)
        .other          _Z24pairwise_distance_kernelPKfPfiii,@"STO_CUDA_ENTRY STV_DEFAULT"
_Z24pairwise_distance_kernelPKfPfiii:
.text._Z24pairwise_distance_kernelPKfPfiii:
[----:B------:R-:W-:Y:S01]  /*0000*/  LDC R1, c[0x0][0x37c] ;  /* 0x0000df00ff017b82 */ /* 0x000fe20000000800 */
[----:B------:R-:W0:Y:S07]  /*0010*/  S2R R3, SR_TID.X ;  /* 0x0000000000037919 */ /* 0x000e2e0000002100 */
[----:B------:R-:W1:Y:S01]  /*0020*/  LDC R5, c[0x0][0x364] ;  /* 0x0000d900ff057b82 */ /* 0x000e620000000800 */
[----:B------:R-:W2:Y:S01]  /*0030*/  LDCU.64 UR10, c[0x0][0x390] ;  /* 0x00007200ff0a77ac */ /* 0x000ea20008000a00 */
[----:B------:R-:W1:Y:S06]  /*0040*/  S2R R0, SR_TID.Y ;  /* 0x0000000000007919 */ /* 0x000e6c0000002200 */
[----:B------:R-:W0:Y:S08]  /*0050*/  S2UR UR5, SR_CTAID.X ;  /* 0x00000000000579c3 */ /* 0x000e300000002500 */
[----:B------:R-:W0:Y:S08]  /*0060*/  LDC R4, c[0x0][0x360] ;  /* 0x0000d800ff047b82 */ /* 0x000e300000000800 */
[----:B------:R-:W1:Y:S01]  /*0070*/  S2UR UR4, SR_CTAID.Y ;  /* 0x00000000000479c3 */ /* 0x000e620000002600 */
[----:B0-----:R-:W-:-:S05]  /*0080*/  IMAD R4, R4, UR5, R3 ;  /* 0x0000000504047c24 */ /* 0x001fca000f8e0203 */
[----:B--2---:R-:W-:Y:S01]  /*0090*/  ISETP.GE.AND P0, PT, R4, UR11, PT ;  /* 0x0000000b04007c0c */ /* 0x004fe2000bf06270 */
[----:B-1----:R-:W-:-:S05]  /*00a0*/  IMAD R5, R5, UR4, R0 ;  /* 0x0000000405057c24 */ /* 0x002fca000f8e0200 */
[----:B------:R-:W-:-:S13]  /*00b0*/  ISETP.GE.OR P0, PT, R5, UR10, P0 ;  /* 0x0000000a05007c0c */ /* 0x000fda0008706670 */
[----:B------:R-:W-:Y:S05]  /*00c0*/  @P0 EXIT ;  /* 0x000000000000094d */ /* 0x000fea0003800000 */
[----:B------:R-:W0:Y:S01]  /*00d0*/  LDCU UR7, c[0x0][0x398] ;  /* 0x00007300ff0777ac */ /* 0x000e220008000800 */
[----:B------:R-:W-:Y:S01]  /*00e0*/  HFMA2 R0, -RZ, RZ, 0, 0 ;  /* 0x00000000ff007431 */ /* 0x000fe200000001ff */
[----:B------:R-:W1:Y:S01]  /*00f0*/  LDCU.64 UR12, c[0x0][0x358] ;  /* 0x00006b00ff0c77ac */ /* 0x000e620008000a00 */
[----:B0-----:R-:W-:-:S09]  /*0100*/  UISETP.GE.AND UP0, UPT, UR7, 0x1, UPT ;  /* 0x000000010700788c */ /* 0x001fd2000bf06270 */
[----:B-1----:R-:W-:Y:S05]  /*0110*/  BRA.U !UP0, `(.L_x_0) ;  /* 0x0000000908207547 */ /* 0x002fea000b800000 */
[----:B------:R-:W-:Y:S01]  /*0120*/  UISETP.GE.U32.AND UP1, UPT, UR7, 0x10, UPT ;  /* 0x000000100700788c */ /* 0x000fe2000bf26070 */
[----:B------:R-:W-:Y:S01]  /*0130*/  IMAD R6, R5, UR11, R4 ;  /* 0x0000000b05067c24 */ /* 0x000fe2000f8e0204 */
[----:B------:R-:W-:Y:S01]  /*0140*/  ULOP3.LUT UR10, UR7, 0xf, URZ, 0xc0, !UPT ;  /* 0x0000000f070a7892 */ /* 0x000fe2000f8ec0ff */
[----:B------:R-:W-:Y:S01]  /*0150*/  MOV R0, RZ ;  /* 0x000000ff00007202 */ /* 0x000fe20000000f00 */
[----:B------:R-:W-:Y:S01]  /*0160*/  UMOV UR4, URZ ;  /* 0x000000ff00047c82 */ /* 0x000fe20008000000 */
[----:B------:R-:W-:Y:S01]  /*0170*/  IMAD R6, R6, UR7, RZ ;  /* 0x0000000706067c24 */ /* 0x000fe2000f8e02ff */
[----:B------:R-:W-:-:S03]  /*0180*/  UISETP.NE.AND UP0, UPT, UR10, URZ, UPT ;  /* 0x000000ff0a00728c */ /* 0x000fc6000bf05270 */
[----:B------:R-:W-:Y:S08]  /*0190*/  BRA.U !UP1, `(.L_x_1) ;  /* 0x0000000109f87547 */ /* 0x000ff0000b800000 */
[----:B------:R-:W0:Y:S01]  /*01a0*/  LDCU.64 UR8, c[0x0][0x380] ;  /* 0x00007000ff0877ac */ /* 0x000e220008000a00 */
[----:B------:R-:W-:Y:S02]  /*01b0*/  MOV R0, RZ ;  /* 0x000000ff00007202 */ /* 0x000fe40000000f00 */
[----:B------:R-:W-:Y:S01]  /*01c0*/  MOV R7, R6 ;  /* 0x0000000600077202 */ /* 0x000fe20000000f00 */
[----:B------:R-:W-:Y:S02]  /*01d0*/  ULOP3.LUT UR4, UR7, 0x7ffffff0, URZ, 0xc0, !UPT ;  /* 0x7ffffff007047892 */ /* 0x000fe4000f8ec0ff */
[----:B0-----:R-:W-:Y:S02]  /*01e0*/  UIADD3 UR5, UP1, UPT, UR8, 0x20, URZ ;  /* 0x0000002008057890 */ /* 0x001fe4000ff3e0ff */
[----:B------:R-:W-:Y:S02]  /*01f0*/  UIADD3 UR8, UPT, UPT, -UR4, URZ, URZ ;  /* 0x000000ff04087290 */ /* 0x000fe4000fffe1ff */
[----:B------:R-:W-:-:S12]  /*0200*/  UIADD3.X UR6, UPT, UPT, URZ, UR9, URZ, UP1, !UPT ;  /* 0x00000009ff067290 */ /* 0x000fd80008ffe4ff */
.L_x_2:
[----:B------:R-:W-:Y:S02]  /*0210*/  MOV R2, UR5 ;  /* 0x0000000500027c02 */ /* 0x000fe40008000f00 */
[----:B------:R-:W-:-:S03]  /*0220*/  MOV R3, UR6 ;  /* 0x0000000600037c02 */ /* 0x000fc60008000f00 */
[----:B------:R-:W-:-:S05]  /*0230*/  IMAD.WIDE R2, R7, 0x4, R2 ;  /* 0x0000000407027825 */ /* 0x000fca00078e0202 */
[----:B------:R-:W2:Y:S04]  /*0240*/  LDG.E R20, desc[UR12][R2.64+-0x20] ;  /* 0xffffe00c02147981 */ /* 0x000ea8000c1e1900 */
[----:B------:R-:W3:Y:S04]  /*0250*/  LDG.E R22, desc[UR12][R2.64+-0x1c] ;  /* 0xffffe40c02167981 */ /* 0x000ee8000c1e1900 */
[----:B------:R-:W4:Y:S04]  /*0260*/  LDG.E R23, desc[UR12][R2.64+-0x18] ;  /* 0xffffe80c02177981 */ /* 0x000f28000c1e1900 */
[----:B------:R-:W5:Y:S04]  /*0270*/  LDG.E R24, desc[UR12][R2.64+-0x14] ;  /* 0xffffec0c02187981 */ /* 0x000f68000c1e1900 */
        /* <DEDUP_REMOVED lines=11> */
[----:B------:R0:W5:Y:S01]  /*0330*/  LDG.E R19, desc[UR12][R2.64+0x1c] ;  /* 0x00001c0c02137981 */ /* 0x000162000c1e1900 */
[----:B------:R-:W-:Y:S01]  /*0340*/  UIADD3 UR8, UPT, UPT, UR8, 0x10, URZ ;  /* 0x0000001008087890 */ /* 0x000fe2000fffe0ff */
[----:B------:R-:W-:-:S03]  /*0350*/  IADD3 R7, PT, PT, R7, 0x10, RZ ;  /* 0x0000001007077810 */ /* 0x000fc60007ffe0ff */
[----:B------:R-:W-:Y:S01]  /*0360*/  UISETP.NE.AND UP1, UPT, UR8, URZ, UPT ;  /* 0x000000ff0800728c */ /* 0x000fe2000bf25270 */
[----:B--2---:R-:W-:-:S04]  /*0370*/  FADD R21, R20, -R20 ;  /* 0x8000001414157221 */ /* 0x004fc80000000000 */
[----:B------:R-:W-:Y:S01]  /*0380*/  FFMA R0, R21, R21, R0 ;  /* 0x0000001515007223 */ /* 0x000fe20000000000 */
[----:B---3--:R-:W-:Y:S01]  /*0390*/  FADD R21, R22, -R22 ;  /* 0x8000001616157221 */ /* 0x008fe20000000000 */
[----:B----4-:R-:W-:-:S03]  /*03a0*/  FADD R23, R23, -R23 ;  /* 0x8000001717177221 */ /* 0x010fc60000000000 */
[----:B------:R-:W-:Y:S01]  /*03b0*/  FFMA R0, R21, R21, R0 ;  /* 0x0000001515007223 */ /* 0x000fe20000000000 */
[----:B-----5:R-:W-:-:S03]  /*03c0*/  FADD R21, R24, -R24 ;  /* 0x8000001818157221 */ /* 0x020fc60000000000 */
[----:B------:R-:W-:-:S04]  /*03d0*/  FFMA R0, R23, R23, R0 ;  /* 0x0000001717007223 */ /* 0x000fc80000000000 */
[----:B------:R-:W-:Y:S01]  /*03e0*/  FFMA R0, R21, R21, R0 ;  /* 0x0000001515007223 */ /* 0x000fe20000000000 */
[----:B------:R-:W-:Y:S01]  /*03f0*/  FADD R21, R18, -R18 ;  /* 0x8000001212157221 */ /* 0x000fe20000000000 */
[----:B------:R-:W-:-:S03]  /*0400*/  FADD R17, R17, -R17 ;  /* 0x8000001111117221 */ /* 0x000fc60000000000 */
[----:B------:R-:W-:Y:S01]  /*0410*/  FFMA R0, R21, R21, R0 ;  /* 0x0000001515007223 */ /* 0x000fe20000000000 */
[----:B0-----:R-:W-:-:S03]  /*0420*/  FADD R3, R16, -R16 ;  /* 0x8000001010037221 */ /* 0x001fc60000000000 */
[----:B------:R-:W-:Y:S01]  /*0430*/  FFMA R0, R17, R17, R0 ;  /* 0x0000001111007223 */ /* 0x000fe20000000000 */
[----:B------:R-:W-:-:S03]  /*0440*/  FADD R15, R15, -R15 ;  /* 0x8000000f0f0f7221 */ /* 0x000fc60000000000 */
        /* <DEDUP_REMOVED lines=16> */
[----:B------:R-:W-:-:S04]  /*0550*/  FFMA R0, R3, R3, R0 ;  /* 0x0000000303007223 */ /* 0x000fc80000000000 */
[----:B------:R-:W-:Y:S01]  /*0560*/  FFMA R0, R19, R19, R0 ;  /* 0x0000001313007223 */ /* 0x000fe20000000000 */
[----:B------:R-:W-:Y:S06]  /*0570*/  BRA.U UP1, `(.L_x_2) ;  /* 0xfffffffd01247547 */ /* 0x000fec000b83ffff */
.L_x_1:
[----:B------:R-:W-:Y:S05]  /*0580*/  BRA.U !UP0, `(.L_x_0) ;  /* 0x0000000508047547 */ /* 0x000fea000b800000 */
[----:B------:R-:W-:Y:S02]  /*0590*/  UISETP.GE.U32.AND UP0, UPT, UR10, 0x8, UPT ;  /* 0x000000080a00788c */ /* 0x000fe4000bf06070 */
[----:B------:R-:W-:-:S04]  /*05a0*/  ULOP3.LUT UR6, UR7, 0x7, URZ, 0xc0, !UPT ;  /* 0x0000000707067892 */ /* 0x000fc8000f8ec0ff */
[----:B------:R-:W-:-:S03]  /*05b0*/  UISETP.NE.AND UP1, UPT, UR6, URZ, UPT ;  /* 0x000000ff0600728c */ /* 0x000fc6000bf25270 */
[----:B------:R-:W-:Y:S08]  /*05c0*/  BRA.U !UP0, `(.L_x_3) ;  /* 0x0000000108707547 */ /* 0x000ff0000b800000 */
[----:B------:R-:W0:Y:S01]  /*05d0*/  LDC.64 R2, c[0x0][0x380] ;  /* 0x0000e000ff027b82 */ /* 0x000e220000000a00 */
[----:B------:R-:W-:-:S05]  /*05e0*/  IADD3 R7, PT, PT, R6, UR4, RZ ;  /* 0x0000000406077c10 */ /* 0x000fca000fffe0ff */
[----:B0-----:R-:W-:-:S05]  /*05f0*/  IMAD.WIDE R2, R7, 0x4, R2 ;  /* 0x0000000407027825 */ /* 0x001fca00078e0202 */
[----:B------:R-:W2:Y:S04]  /*0600*/  LDG.E R7, desc[UR12][R2.64] ;  /* 0x0000000c02077981 */ /* 0x000ea8000c1e1900 */
[----:B------:R-:W3:Y:S04]  /*0610*/  LDG.E R8, desc[UR12][R2.64+0x4] ;  /* 0x0000040c02087981 */ /* 0x000ee8000c1e1900 */
[----:B------:R-:W4:Y:S04]  /*0620*/  LDG.E R9, desc[UR12][R2.64+0x8] ;  /* 0x0000080c02097981 */ /* 0x000f28000c1e1900 */
[----:B------:R-:W5:Y:S04]  /*0630*/  LDG.E R10, desc[UR12][R2.64+0xc] ;  /* 0x00000c0c020a7981 */ /* 0x000f68000c1e1900 */
[----:B------:R-:W5:Y:S04]  /*0640*/  LDG.E R11, desc[UR12][R2.64+0x10] ;  /* 0x0000100c020b7981 */ /* 0x000f68000c1e1900 */
[----:B------:R-:W5:Y:S04]  /*0650*/  LDG.E R12, desc[UR12][R2.64+0x14] ;  /* 0x0000140c020c7981 */ /* 0x000f68000c1e1900 */
[----:B------:R-:W5:Y:S04]  /*0660*/  LDG.E R13, desc[UR12][R2.64+0x18] ;  /* 0x0000180c020d7981 */ /* 0x000f68000c1e1900 */
[----:B------:R0:W5:Y:S01]  /*0670*/  LDG.E R14, desc[UR12][R2.64+0x1c] ;  /* 0x00001c0c020e7981 */ /* 0x000162000c1e1900 */
[----:B------:R-:W-:Y:S01]  /*0680*/  UIADD3 UR4, UPT, UPT, UR4, 0x8, URZ ;  /* 0x0000000804047890 */ /* 0x000fe2000fffe0ff */
[----:B--2---:R-:W-:-:S04]  /*0690*/  FADD R7, R7, -R7 ;  /* 0x8000000707077221 */ /* 0x004fc80000000000 */
[----:B------:R-:W-:Y:S01]  /*06a0*/  FFMA R0, R7, R7, R0 ;  /* 0x0000000707007223 */ /* 0x000fe20000000000 */
[----:B---3--:R-:W-:Y:S01]  /*06b0*/  FADD R7, R8, -R8 ;  /* 0x8000000808077221 */ /* 0x008fe20000000000 */
[----:B----4-:R-:W-:-:S03]  /*06c0*/  FADD R9, R9, -R9 ;  /* 0x8000000909097221 */ /* 0x010fc60000000000 */
[----:B------:R-:W-:Y:S01]  /*06d0*/  FFMA R0, R7, R7, R0 ;  /* 0x0000000707007223 */ /* 0x000fe20000000000 */
[----:B-----5:R-:W-:-:S03]  /*06e0*/  FADD R7, R10, -R10 ;  /* 0x8000000a0a077221 */ /* 0x020fc60000000000 */
[----:B------:R-:W-:Y:S01]  /*06f0*/  FFMA R0, R9, R9, R0 ;  /* 0x0000000909007223 */ /* 0x000fe20000000000 */
[----:B------:R-:W-:-:S03]  /*0700*/  FADD R11, R11, -R11 ;  /* 0x8000000b0b0b7221 */ /* 0x000fc60000000000 */
[----:B------:R-:W-:Y:S01]  /*0710*/  FFMA R0, R7, R7, R0 ;  /* 0x0000000707007223 */ /* 0x000fe20000000000 */
[----:B0-----:R-:W-:-:S03]  /*0720*/  FADD R3, R12, -R12 ;  /* 0x8000000c0c037221 */ /* 0x001fc60000000000 */
[----:B------:R-:W-:Y:S01]  /*0730*/  FFMA R0, R11, R11, R0 ;  /* 0x0000000b0b007223 */ /* 0x000fe20000000000 */
[----:B------:R-:W-:-:S03]  /*0740*/  FADD R13, R13, -R13 ;  /* 0x8000000d0d0d7221 */ /* 0x000fc60000000000 */
[----:B------:R-:W-:Y:S01]  /*0750*/  FFMA R0, R3, R3, R0 ;  /* 0x0000000303007223 */ /* 0x000fe20000000000 */
[----:B------:R-:W-:-:S03]  /*0760*/  FADD R3, R14, -R14 ;  /* 0x8000000e0e037221 */ /* 0x000fc60000000000 */
[----:B------:R-:W-:-:S04]  /*0770*/  FFMA R0, R13, R13, R0 ;  /* 0x0000000d0d007223 */ /* 0x000fc80000000000 */
[----:B------:R-:W-:-:S07]  /*0780*/  FFMA R0, R3, R3, R0 ;  /* 0x0000000303007223 */ /* 0x000fce0000000000 */
.L_x_3:
        /* <DEDUP_REMOVED lines=11> */
[----:B------:R-:W5:Y:S01]  /*0840*/  LDG.E R10, desc[UR12][R2.64+0xc] ;  /* 0x00000c0c020a7981 */ /* 0x000f62000c1e1900 */
[----:B------:R-:W-:Y:S01]  /*0850*/  UIADD3 UR4, UPT, UPT, UR4, 0x4, URZ ;  /* 0x0000000404047890 */ /* 0x000fe2000fffe0ff */
[----:B--2---:R-:W-:-:S04]  /*0860*/  FADD R7, R7, -R7 ;  /* 0x8000000707077221 */ /* 0x004fc80000000000 */
[----:B------:R-:W-:Y:S01]  /*0870*/  FFMA R0, R7, R7, R0 ;  /* 0x0000000707007223 */ /* 0x000fe20000000000 */
[----:B---3--:R-:W-:Y:S01]  /*0880*/  FADD R7, R8, -R8 ;  /* 0x8000000808077221 */ /* 0x008fe20000000000 */
[----:B----4-:R-:W-:-:S03]  /*0890*/  FADD R9, R9, -R9 ;  /* 0x8000000909097221 */ /* 0x010fc60000000000 */
[----:B------:R-:W-:Y:S01]  /*08a0*/  FFMA R0, R7, R7, R0 ;  /* 0x0000000707007223 */ /* 0x000fe20000000000 */
[----:B-----5:R-:W-:-:S03]  /*08b0*/  FADD R7, R10, -R10 ;  /* 0x8000000a0a077221 */ /* 0x020fc60000000000 */
[----:B------:R-:W-:-:S04]  /*08c0*/  FFMA R0, R9, R9, R0 ;  /* 0x0000000909007223 */ /* 0x000fc80000000000 */
[----:B------:R-:W-:-:S07]  /*08d0*/  FFMA R0, R7, R7, R0 ;  /* 0x0000000707007223 */ /* 0x000fce0000000000 */
.L_x_4:
[----:B------:R-:W-:Y:S05]  /*08e0*/  BRA.U !UP1, `(.L_x_0) ;  /* 0x00000001092c7547 */ /* 0x000fea000b800000 */
[----:B------:R-:W0:Y:S01]  /*08f0*/  LDC.64 R8, c[0x0][0x380] ;  /* 0x0000e000ff087b82 */ /* 0x000e220000000a00 */
[----:B------:R-:W-:Y:S01]  /*0900*/  IADD3 R7, PT, PT, R6, UR4, RZ ;  /* 0x0000000406077c10 */ /* 0x000fe2000fffe0ff */
[----:B------:R-:W-:-:S12]  /*0910*/  UIADD3 UR5, UPT, UPT, -UR5, URZ, URZ ;  /* 0x000000ff05057290 */ /* 0x000fd8000fffe1ff */
.L_x_5:
[----:B0-----:R-:W-:-:S06]  /*0920*/  IMAD.WIDE R2, R7, 0x4, R8 ;  /* 0x0000000407027825 */ /* 0x001fcc00078e0208 */
[----:B------:R-:W2:Y:S01]  /*0930*/  LDG.E R2, desc[UR12][R2.64] ;  /* 0x0000000c02027981 */ /* 0x000ea2000c1e1900 */
[----:B------:R-:W-:Y:S01]  /*0940*/  UIADD3 UR5, UPT, UPT, UR5, 0x1, URZ ;  /* 0x0000000105057890 */ /* 0x000fe2000fffe0ff */
[----:B------:R-:W-:-:S03]  /*0950*/  IADD3 R7, PT, PT, R7, 0x1, RZ ;  /* 0x0000000107077810 */ /* 0x000fc60007ffe0ff */
[----:B------:R-:W-:Y:S01]  /*0960*/  UISETP.NE.AND UP0, UPT, UR5, URZ, UPT ;  /* 0x000000ff0500728c */ /* 0x000fe2000bf05270 */
[----:B--2---:R-:W-:-:S04]  /*0970*/  FADD R11, R2, -R2 ;  /* 0x80000002020b7221 */ /* 0x004fc80000000000 */
[----:B------:R-:W-:-:S04]  /*0980*/  FFMA R0, R11, R11, R0 ;  /* 0x0000000b0b007223 */ /* 0x000fc80000000000 */
[----:B------:R-:W-:Y:S05]  /*0990*/  BRA.U UP0, `(.L_x_5) ;  /* 0xfffffffd00e07547 */ /* 0x000fea000b83ffff */
.L_x_0:
[----:B------:R-:W0:Y:S01]  /*09a0*/  LDC.64 R2, c[0x0][0x388] ;  /* 0x0000e200ff027b82 */ /* 0x000e220000000a00 */
[----:B------:R-:W-:-:S04]  /*09b0*/  IMAD R5, R5, UR11, R4 ;  /* 0x0000000b05057c24 */ /* 0x000fc8000f8e0204 */
[----:B------:R-:W-:-:S04]  /*09c0*/  IMAD R5, R5, UR11, R4 ;  /* 0x0000000b05057c24 */ /* 0x000fc8000f8e0204 */
[----:B0-----:R-:W-:-:S05]  /*09d0*/  IMAD.WIDE R2, R5, 0x4, R2 ;  /* 0x0000000405027825 */ /* 0x001fca00078e0202 */
[----:B------:R-:W-:Y:S01]  /*09e0*/  STG.E desc[UR12][R2.64], R0 ;  /* 0x0000000002007986 */ /* 0x000fe2000c10190c */
[----:B------:R-:W-:Y:S05]  /*09f0*/  EXIT ;  /* 0x000000000000794d */ /* 0x000fea0003800000 */
.L_x_6:
[----:B------:R-:W-:-:S00]  /*0a00*/  BRA `(.L_x_6) ;  /* 0xfffffffc00fc7947 */ /* 0x000fc0000383ffff */
[----:B------:R-:W-:-:S00]  /*0a10*/  NOP ;  /* 0x0000000000007918 */ /* 0x000fc00000000000 */
        /* <DEDUP_REMOVED lines=14> */
.L_x_30:


//--------------------- .text._Z58dynamic_positional_encoding_swish_pairwise_distance_kernelPKfS0_Pfiiiii --------------------------
	.section	.text._Z58dynamic_positional_encoding_swish_pairwise_distance_kernelPKfS0_Pfiiiii,"ax",@progbits
	.align	128
        .global         _Z58dynamic_positional_encoding_swish_pairwise_distance_kernelPKfS0_Pfiiiii
        .type           _Z58dynamic_positional_encoding_swish_pairwise_distance_kernelPKfS0_Pfiiiii,@function
        .size           _Z58dynamic_positional_encoding_swish_pairwise_distance_kernelPKfS0_Pfiiiii,(.L_x_29 - _Z58dynamic_positional_encoding_swish_pairwise_distance_kernelPKfS0_Pfiiiii)
        .other          _Z58dynamic_positional_encoding_swish_pairwise_distance_kernelPKfS0_Pfiiiii,@"STO_CUDA_ENTRY STV_DEFAULT"
_Z58dynamic_positional_encoding_swish_pairwise_distance_kernelPKfS0_Pfiiiii:
.text._Z58dynamic_positional_encoding_swish_pairwise_distance_kernelPKfS0_Pfiiiii:
[----:B------:R-:W0:Y:S01]  /*0000*/  LDC R1, c[0x0][0x37c] ;  /* 0x0000df00ff017b82 */ /* 0x000e220000000800 */
[----:B------:R-:W1:Y:S07]  /*0010*/  S2R R3, SR_TID.X ;  /* 0x0000000000037919 */ /* 0x000e6e0000002100 */
[----:B------:R-:W2:Y:S01]  /*0020*/  LDC R13, c[0x0][0x364] ;  /* 0x0000d900ff0d7b82 */ /* 0x000ea20000000800 */
[----:B------:R-:W3:Y:S01]  /*0030*/  LDCU.64 UR6, c[0x0][0x398] ;  /* 0x00007300ff0677ac */ /* 0x000ee20008000a00 */
[----:B0-----:R-:W-:Y:S01]  /*0040*/  VIADD R1, R1, 0xffffffe0 ;  /* 0xffffffe001017836 */ /* 0x001fe20000000000 */
[----:B------:R-:W2:Y:S05]  /*0050*/  S2R R0, SR_TID.Y ;  /* 0x0000000000007919 */ /* 0x000eaa0000002200 */
[----:B------:R-:W1:Y:S08]  /*0060*/  S2UR UR5, SR_CTAID.X ;  /* 0x00000000000579c3 */ /* 0x000e700000002500 */
[----:B------:R-:W1:Y:S08]  /*0070*/  LDC R14, c[0x0][0x360] ;  /* 0x0000d800ff0e7b82 */ /* 0x000e700000000800 */
[----:B------:R-:W2:Y:S01]  /*0080*/  S2UR UR4, SR_CTAID.Y ;  /* 0x00000000000479c3 */ /* 0x000ea20000002600 */
[----:B-1----:R-:W-:-:S05]  /*0090*/  IMAD R14, R14, UR5, R3 ;  /* 0x000000050e0e7c24 */ /* 0x002fca000f8e0203 */
[----:B---3--:R-:W-:Y:S01]  /*00a0*/  ISETP.GE.AND P0, PT, R14, UR7, PT ;  /* 0x000000070e007c0c */ /* 0x008fe2000bf06270 */
[----:B--2---:R-:W-:-:S05]  /*00b0*/  IMAD R13, R13, UR4, R0 ;  /* 0x000000040d0d7c24 */ /* 0x004fca000f8e0200 */
[----:B------:R-:W-:-:S13]  /*00c0*/  ISETP.GE.OR P0, PT, R13, UR6, P0 ;  /* 0x000000060d007c0c */ /* 0x000fda0008706670 */
[----:B------:R-:W-:Y:S05]  /*00d0*/  @P0 EXIT ;  /* 0x000000000000094d */ /* 0x000fea0003800000 */
[----:B------:R-:W0:Y:S01]  /*00e0*/  LDCU UR4, c[0x0][0x3a0] ;  /* 0x00007400ff0477ac */ /* 0x000e220008000800 */
[----:B------:R-:W-:Y:S01]  /*00f0*/  IMAD.MOV.U32 R12, RZ, RZ, RZ ;  /* 0x000000ffff0c7224 */ /* 0x000fe200078e00ff */
[----:B------:R-:W1:Y:S01]  /*0100*/  LDCU.64 UR8, c[0x0][0x358] ;  /* 0x00006b00ff0877ac */ /* 0x000e620008000a00 */
[----:B0-----:R-:W-:-:S09]  /*0110*/  UISETP.GE.AND UP0, UPT, UR4, 0x1, UPT ;  /* 0x000000010400788c */ /* 0x001fd2000bf06270 */
[----:B-1----:R-:W-:Y:S05]  /*0120*/  BRA.U !UP0, `(.L_x_7) ;  /* 0x00000009086c7547 */ /* 0x002fea000b800000 */
[----:B------:R-:W-:Y:S01]  /*0130*/  VIADD R7, R14, 0x1 ;  /* 0x000000010e077836 */ /* 0x000fe20000000000 */
[----:B------:R-:W-:Y:S01]  /*0140*/  I2FP.F32.S32 R11, UR7 ;  /* 0x00000007000b7c45 */ /* 0x000fe20008201400 */
[----:B------:R-:W-:Y:S01]  /*0150*/  IMAD R10, R13, UR7, R14 ;  /* 0x000000070d0a7c24 */ /* 0x000fe2000f8e020e */
[----:B------:R-:W-:Y:S01]  /*0160*/  UMOV UR4, URZ ;  /* 0x000000ff00047c82 */ /* 0x000fe20008000000 */
[----:B------:R-:W-:Y:S01]  /*0170*/  IMAD.MOV.U32 R12, RZ, RZ, RZ ;  /* 0x000000ffff0c7224 */ /* 0x000fe200078e00ff */
[----:B------:R-:W-:-:S07]  /*0180*/  I2FP.F32.S32 R7, R7 ;  /* 0x0000000700077245 */ /* 0x000fce0000201400 */
.L_x_16:
[----:B------:R-:W0:Y:S08]  /*0190*/  LDC R15, c[0x0][0x3a0] ;  /* 0x0000e800ff0f7b82 */ /* 0x000e300000000800 */
[----:B------:R-:W1:Y:S01]  /*01a0*/  LDC.64 R2, c[0x0][0x380] ;  /* 0x0000e000ff027b82 */ /* 0x000e620000000a00 */
[----:B0-----:R-:W-:-:S04]  /*01b0*/  IMAD R5, R10, R15, UR4 ;  /* 0x000000040a057e24 */ /* 0x001fc8000f8e020f */
[----:B-1----:R-:W-:-:S05]  /*01c0*/  IMAD.WIDE R2, R5, 0x4, R2 ;  /* 0x0000000405027825 */ /* 0x002fca00078e0202 */
[----:B------:R0:W5:Y:S01]  /*01d0*/  LDG.E R5, desc[UR8][R2.64] ;  /* 0x0000000802057981 */ /* 0x000162000c1e1900 */
[----:B------:R-:W-:Y:S01]  /*01e0*/  HFMA2 R9, -RZ, RZ, 0.60205078125, -0.443115234375 ;  /* 0x38d1b717ff097431 */ /* 0x000fe200000001ff */
[----:B------:R-:W-:Y:S01]  /*01f0*/  I2FP.F32.U32 R0, UR4 ;  /* 0x0000000400007c45 */ /* 0x000fe20008201000 */
[----:B------:R-:W-:Y:S01]  /*0200*/  IMAD.MOV.U32 R4, RZ, RZ, 0x461c4000 ;  /* 0x461c4000ff047424 */ /* 0x000fe200078e00ff */
[----:B------:R-:W-:Y:S02]  /*0210*/  UIADD3 UR4, UPT, UPT, UR4, 0x1, URZ ;  /* 0x0000000104047890 */ /* 0x000fe4000fffe0ff */
[----:B------:R-:W1:Y:S04]  /*0220*/  FCHK P0, R0, 10000 ;  /* 0x461c400000007902 */ /* 0x000e680000000000 */
[----:B------:R-:W-:Y:S01]  /*0230*/  ISETP.NE.AND P2, PT, R15, UR4, PT ;  /* 0x000000040f007c0c */ /* 0x000fe2000bf45270 */
[----:B------:R-:W-:-:S04]  /*0240*/  FFMA R4, R9, -R4, 1 ;  /* 0x3f80000009047423 */ /* 0x000fc80000000804 */
[----:B------:R-:W-:-:S04]  /*0250*/  FFMA R9, R4, R9, 9.9999997473787516356e-05 ;  /* 0x38d1b71704097423 */ /* 0x000fc80000000009 */
[----:B------:R-:W-:-:S04]  /*0260*/  FFMA R4, R0, R9, RZ ;  /* 0x0000000900047223 */ /* 0x000fc800000000ff */
[----:B------:R-:W-:-:S04]  /*0270*/  FFMA R6, R4, -10000, R0 ;  /* 0xc61c400004067823 */ /* 0x000fc80000000000 */
[----:B------:R-:W-:Y:S01]  /*0280*/  FFMA R4, R9, R6, R4 ;  /* 0x0000000609047223 */ /* 0x000fe20000000004 */
[----:B01----:R-:W-:Y:S06]  /*0290*/  @!P0 BRA `(.L_x_8) ;  /* 0x0000000000108947 */ /* 0x003fec0003800000 */
[----:B------:R-:W-:Y:S01]  /*02a0*/  IMAD.MOV.U32 R3, RZ, RZ, 0x461c4000 ;  /* 0x461c4000ff037424 */ /* 0x000fe200078e00ff */
[----:B------:R-:W-:-:S07]  /*02b0*/  MOV R2, 0x2d0 ;  /* 0x000002d000027802 */ /* 0x000fce0000000f00 */
[----:B-----5:R-:W-:Y:S05]  /*02c0*/  CALL.REL.NOINC `($__internal_0_$__cuda_sm3x_div_rn_noftz_f32_slowpath) ;  /* 0x0000000800207944 */ /* 0x020fea0003c00000 */
[----:B------:R-:W-:-:S07]  /*02d0*/  IMAD.MOV.U32 R4, RZ, RZ, R0 ;  /* 0x000000ffff047224 */ /* 0x000fce00078e0000 */
.L_x_8:
[----:B------:R-:W0:Y:S01]  /*02e0*/  MUFU.RCP R2, R11 ;  /* 0x0000000b00027308 */ /* 0x000e220000001000 */
[----:B------:R-:W-:Y:S01]  /*02f0*/  FMUL R0, R7, R4 ;  /* 0x0000000407007220 */ /* 0x000fe20000400000 */
[----:B------:R-:W-:Y:S06]  /*0300*/  BSSY.RECONVERGENT B0, `(.L_x_9) ;  /* 0x000000c000007945 */ /* 0x000fec0003800200 */
[----:B------:R-:W1:Y:S01]  /*0310*/  FCHK P0, R0, R11 ;  /* 0x0000000b00007302 */ /* 0x000e620000000000 */
[----:B0-----:R-:W-:-:S04]  /*0320*/  FFMA R3, -R11, R2, 1 ;  /* 0x3f8000000b037423 */ /* 0x001fc80000000102 */
[----:B------:R-:W-:-:S04]  /*0330*/  FFMA R3, R2, R3, R2 ;  /* 0x0000000302037223 */ /* 0x000fc80000000002 */
[----:B------:R-:W-:-:S04]  /*0340*/  FFMA R2, R0, R3, RZ ;  /* 0x0000000300027223 */ /* 0x000fc800000000ff */
[----:B------:R-:W-:-:S04]  /*0350*/  FFMA R15, -R11, R2, R0 ;  /* 0x000000020b0f7223 */ /* 0x000fc80000000100 */
[----:B------:R-:W-:Y:S01]  /*0360*/  FFMA R15, R3, R15, R2 ;  /* 0x0000000f030f7223 */ /* 0x000fe20000000002 */
[----:B-1----:R-:W-:Y:S06]  /*0370*/  @!P0 BRA `(.L_x_10) ;  /* 0x0000000000108947 */ /* 0x002fec0003800000 */
[----:B------:R-:W-:Y:S02]  /*0380*/  MOV R3, R11 ;  /* 0x0000000b00037202 */ /* 0x000fe40000000f00 */
[----:B------:R-:W-:-:S07]  /*0390*/  MOV R2, 0x3b0 ;  /* 0x000003b000027802 */ /* 0x000fce0000000f00 */
[----:B-----5:R-:W-:Y:S05]  /*03a0*/  CALL.REL.NOINC `($__internal_0_$__cuda_sm3x_div_rn_noftz_f32_slowpath) ;  /* 0x0000000400e87944 */ /* 0x020fea0003c00000 */
[----:B------:R-:W-:-:S07]  /*03b0*/  IMAD.MOV.U32 R15, RZ, RZ, R0 ;  /* 0x000000ffff0f7224 */ /* 0x000fce00078e0000 */
.L_x_10:
[----:B------:R-:W-:Y:S05]  /*03c0*/  BSYNC.RECONVERGENT B0 ;  /* 0x0000000000007941 */ /* 0x000fea0003800200 */
.L_x_9:
[C---:B------:R-:W-:Y:S01]  /*03d0*/  FMUL R0, R15.reuse, 0.63661974668502807617 ;  /* 0x3f22f9830f007820 */ /* 0x040fe20000400000 */
[----:B------:R-:W-:Y:S01]  /*03e0*/  FSETP.GE.AND P0, PT, |R15|, 105615, PT ;  /* 0x47ce47800f00780b */ /* 0x000fe20003f06200 */
[----:B------:R-:W-:Y:S04]  /*03f0*/  BSSY.RECONVERGENT B0, `(.L_x_11) ;  /* 0x000003e000007945 */ /* 0x000fe80003800200 */
[----:B------:R-:W0:Y:S02]  /*0400*/  F2I.NTZ R0, R0 ;  /* 0x0000000000007305 */ /* 0x000e240000203100 */
[----:B0-----:R-:W-:-:S05]  /*0410*/  I2FP.F32.S32 R2, R0 ;  /* 0x0000000000027245 */ /* 0x001fca0000201400 */
[----:B------:R-:W-:-:S04]  /*0420*/  FFMA R3, R2, -1.5707962512969970703, R15 ;  /* 0xbfc90fda02037823 */ /* 0x000fc8000000000f */
[----:B------:R-:W-:-:S04]  /*0430*/  FFMA R3, R2, -7.5497894158615963534e-08, R3 ;  /* 0xb3a2216802037823 */ /* 0x000fc80000000003 */
[----:B------:R-:W-:Y:S01]  /*0440*/  FFMA R2, R2, -5.3903029534742383927e-15, R3 ;  /* 0xa7c234c502027823 */ /* 0x000fe20000000003 */
[----:B------:R-:W-:Y:S06]  /*0450*/  @!P0 BRA `(.L_x_12) ;  /* 0x0000000000dc8947 */ /* 0x000fec0003800000 */
[----:B------:R-:W-:-:S13]  /*0460*/  FSETP.NEU.AND P0, PT, |R15|, +INF , PT ;  /* 0x7f8000000f00780b */ /* 0x000fda0003f0d200 */
[----:B------:R-:W-:Y:S01]  /*0470*/  @!P0 FMUL R2, RZ, R15 ;  /* 0x0000000fff028220 */ /* 0x000fe20000400000 */
[----:B------:R-:W-:Y:S01]  /*0480*/  @!P0 IMAD.MOV.U32 R0, RZ, RZ, RZ ;  /* 0x000000ffff008224 */ /* 0x000fe200078e00ff */
[----:B------:R-:W-:Y:S06]  /*0490*/  @!P0 BRA `(.L_x_12) ;  /* 0x0000000000cc8947 */ /* 0x000fec0003800000 */
[----:B------:R-:W-:Y:S02]  /*04a0*/  IMAD.SHL.U32 R2, R15, 0x100, RZ ;  /* 0x000001000f027824 */ /* 0x000fe400078e00ff */
[----:B------:R-:W-:Y:S02]  /*04b0*/  HFMA2 R6, -RZ, RZ, 0, 0 ;  /* 0x00000000ff067431 */ /* 0x000fe400000001ff */
[----:B------:R-:W-:Y:S01]  /*04c0*/  IMAD.MOV.U32 R0, RZ, RZ, R1 ;  /* 0x000000ffff007224 */ /* 0x000fe200078e0001 */
[----:B------:R-:W0:Y:S01]  /*04d0*/  LDCU.64 UR10, c[0x4][URZ] ;  /* 0x01000000ff0a77ac */ /* 0x000e220008000a00 */
[----:B------:R-:W-:Y:S01]  /*04e0*/  LOP3.LUT R19, R2, 0x80000000, RZ, 0xfc, !PT ;  /* 0x8000000002137812 */ /* 0x000fe200078efcff */
[----:B------:R-:W-:Y:S01]  /*04f0*/  UMOV UR6, URZ ;  /* 0x000000ff00067c82 */ /* 0x000fe20008000000 */
[----:B------:R-:W-:-:S05]  /*0500*/  UMOV UR5, URZ ;  /* 0x000000ff00057c82 */ /* 0x000fca0008000000 */
.L_x_13:
[----:B0-----:R-:W-:Y:S02]  /*0510*/  IMAD.U32 R8, RZ, RZ, UR10 ;  /* 0x0000000aff087e24 */ /* 0x001fe4000f8e00ff */
[----:B------:R-:W-:-:S05]  /*0520*/  IMAD.U32 R9, RZ, RZ, UR11 ;  /* 0x0000000bff097e24 */ /* 0x000fca000f8e00ff */
[----:B------:R-:W2:Y:S01]  /*0530*/  LDG.E.CONSTANT R2, desc[UR8][R8.64] ;  /* 0x0000000808027981 */ /* 0x000ea2000c1e9900 */
[----:B------:R-:W-:Y:S02]  /*0540*/  UIADD3 UR10, UP0, UPT, UR10, 0x4, URZ ;  /* 0x000000040a0a7890 */ /* 0x000fe4000ff1e0ff */
[----:B------:R-:W-:Y:S02]  /*0550*/  UIADD3 UR5, UPT, UPT, UR5, 0x1, URZ ;  /* 0x0000000105057890 */ /* 0x000fe4000fffe0ff */
[----:B------:R-:W-:Y:S02]  /*0560*/  UIADD3.X UR11, UPT, UPT, URZ, UR11, URZ, UP0, !UPT ;  /* 0x0000000bff0b7290 */ /* 0x000fe400087fe4ff */
[----:B------:R-:W-:Y:S01]  /*0570*/  UISETP.NE.AND UP0, UPT, UR5, 0x6, UPT ;  /* 0x000000060500788c */ /* 0x000fe2000bf05270 */
[----:B--2---:R-:W-:-:S03]  /*0580*/  IMAD.WIDE.U32 R2, R2, R19, RZ ;  /* 0x0000001302027225 */ /* 0x004fc600078e00ff */
[----:B------:R-:W-:-:S04]  /*0590*/  IADD3 R17, P0, PT, R2, R6, RZ ;  /* 0x0000000602117210 */ /* 0x000fc80007f1e0ff */
[----:B------:R-:W-:Y:S01]  /*05a0*/  IADD3.X R6, PT, PT, R3, UR6, RZ, P0, !PT ;  /* 0x0000000603067c10 */ /* 0x000fe200087fe4ff */
[----:B------:R0:W-:Y:S02]  /*05b0*/  STL [R0], R17 ;  /* 0x0000001100007387 */ /* 0x0001e40000100800 */
[----:B0-----:R-:W-:Y:S01]  /*05c0*/  IADD3 R0, PT, PT, R0, 0x4, RZ ;  /* 0x0000000400007810 */ /* 0x001fe20007ffe0ff */
[----:B------:R-:W-:Y:S06]  /*05d0*/  BRA.U UP0, `(.L_x_13) ;  /* 0xfffffffd00cc7547 */ /* 0x000fec000b83ffff */
[----:B------:R-:W-:Y:S01]  /*05e0*/  SHF.R.U32.HI R4, RZ, 0x17, R15 ;  /* 0x00000017ff047819 */ /* 0x000fe2000001160f */
[----:B------:R0:W-:Y:S03]  /*05f0*/  STL [R1+0x18], R6 ;  /* 0x0000180601007387 */ /* 0x0001e60000100800 */
[C---:B------:R-:W-:Y:S02]  /*0600*/  LOP3.LUT R0, R4.reuse, 0xe0, RZ, 0xc0, !PT ;  /* 0x000000e004007812 */ /* 0x040fe400078ec0ff */
[----:B------:R-:W-:-:S03]  /*0610*/  LOP3.LUT P0, RZ, R4, 0x1f, RZ, 0xc0, !PT ;  /* 0x0000001f04ff7812 */ /* 0x000fc6000780c0ff */
[----:B------:R-:W-:-:S05]  /*0620*/  VIADD R0, R0, 0xffffff80 ;  /* 0xffffff8000007836 */ /* 0x000fca0000000000 */
[----:B------:R-:W-:-:S05]  /*0630*/  SHF.R.U32.HI R0, RZ, 0x5, R0 ;  /* 0x00000005ff007819 */ /* 0x000fca0000011600 */
[----:B------:R-:W-:-:S05]  /*0640*/  IMAD R16, R0, -0x4, R1 ;  /* 0xfffffffc00107824 */ /* 0x000fca00078e0201 */
[----:B------:R-:W2:Y:S04]  /*0650*/  LDL R0, [R16+0x18] ;  /* 0x0000180010007983 */ /* 0x000ea80000100800 */
[----:B------:R-:W2:Y:S04]  /*0660*/  LDL R3, [R16+0x14] ;  /* 0x0000140010037983 */ /* 0x000ea80000100800 */
[----:B------:R-:W3:Y:S01]  /*0670*/  @P0 LDL R2, [R16+0x10] ;  /* 0x0000100010020983 */ /* 0x000ee20000100800 */
[----:B------:R-:W-:Y:S01]  /*0680*/  LOP3.LUT R4, R4, 0x1f, RZ, 0xc0, !PT ;  /* 0x0000001f04047812 */ /* 0x000fe200078ec0ff */
[----:B------:R-:W-:Y:S01]  /*0690*/  UMOV UR10, 0x54442d19 ;  /* 0x54442d19000a7882 */ /* 0x000fe20000000000 */
[----:B------:R-:W-:-:S02]  /*06a0*/  UMOV UR11, 0x3bf921fb ;  /* 0x3bf921fb000b7882 */ /* 0x000fc40000000000 */
[-C--:B--2---:R-:W-:Y:S02]  /*06b0*/  @P0 SHF.L.W.U32.HI R0, R3, R4.reuse, R0 ;  /* 0x0000000403000219 */ /* 0x084fe40000010e00 */
[----:B---3--:R-:W-:Y:S02]  /*06c0*/  @P0 SHF.L.W.U32.HI R3, R2, R4, R3 ;  /* 0x0000000402030219 */ /* 0x008fe40000010e03 */
[----:B------:R-:W-:Y:S02]  /*06d0*/  ISETP.GE.AND P0, PT, R15, RZ, PT ;  /* 0x000000ff0f00720c */ /* 0x000fe40003f06270 */
[C---:B------:R-:W-:Y:S01]  /*06e0*/  SHF.L.W.U32.HI R2, R3.reuse, 0x2, R0 ;  /* 0x0000000203027819 */ /* 0x040fe20000010e00 */
[----:B------:R-:W-:-:S03]  /*06f0*/  IMAD.SHL.U32 R3, R3, 0x4, RZ ;  /* 0x0000000403037824 */ /* 0x000fc600078e00ff */
[----:B------:R-:W-:Y:S02]  /*0700*/  SHF.R.S32.HI R4, RZ, 0x1f, R2 ;  /* 0x0000001fff047819 */ /* 0x000fe40000011402 */
[----:B------:R-:W-:Y:S02]  /*0710*/  LOP3.LUT R15, R2, R15, RZ, 0x3c, !PT ;  /* 0x0000000f020f7212 */ /* 0x000fe400078e3cff */
[C---:B------:R-:W-:Y:S02]  /*0720*/  LOP3.LUT R8, R4.reuse, R3, RZ, 0x3c, !PT ;  /* 0x0000000304087212 */ /* 0x040fe400078e3cff */
[----:B------:R-:W-:Y:S02]  /*0730*/  LOP3.LUT R9, R4, R2, RZ, 0x3c, !PT ;  /* 0x0000000204097212 */ /* 0x000fe400078e3cff */
[----:B------:R-:W-:Y:S02]  /*0740*/  SHF.R.U32.HI R3, RZ, 0x1e, R0 ;  /* 0x0000001eff037819 */ /* 0x000fe40000011600 */
[----:B------:R-:W-:-:S02]  /*0750*/  ISETP.GE.AND P1, PT, R15, RZ, PT ;  /* 0x000000ff0f00720c */ /* 0x000fc40003f26270 */
[----:B------:R-:W1:Y:S01]  /*0760*/  I2F.F64.S64 R8, R8 ;  /* 0x0000000800087312 */ /* 0x000e620000301c00 */
[----:B------:R-:W-:-:S05]  /*0770*/  LEA.HI R0, R2, R3, RZ, 0x1 ;  /* 0x0000000302007211 */ /* 0x000fca00078f08ff */
[----:B------:R-:W-:-:S05]  /*0780*/  IMAD.MOV R2, RZ, RZ, -R0 ;  /* 0x000000ffff027224 */ /* 0x000fca00078e0a00 */
[----:B------:R-:W-:Y:S01]  /*0790*/  @!P0 MOV R0, R2 ;  /* 0x0000000200008202 */ /* 0x000fe20000000f00 */
[----:B-1----:R-:W-:-:S10]  /*07a0*/  DMUL R16, R8, UR10 ;  /* 0x0000000a08107c28 */ /* 0x002fd40008000000 */
[----:B------:R-:W1:Y:S02]  /*07b0*/  F2F.F32.F64 R16, R16 ;  /* 0x0000001000107310 */ /* 0x000e640000301000 */
[----:B01----:R-:W-:-:S07]  /*07c0*/  FSEL R2, -R16, R16, !P1 ;  /* 0x0000001010027208 */ /* 0x003fce0004800100 */
.L_x_12:
[----:B------:R-:W-:Y:S05]  /*07d0*/  BSYNC.RECONVERGENT B0 ;  /* 0x0000000000007941 */ /* 0x000fea0003800200 */
.L_x_11:
[----:B------:R-:W-:Y:S01]  /*07e0*/  LOP3.LUT R6, R0, 0x1, RZ, 0xc0, !PT ;  /* 0x0000000100067812 */ /* 0x000fe200078ec0ff */
[----:B------:R-:W-:Y:S02]  /*07f0*/  IMAD.MOV.U32 R4, RZ, RZ, 0x37cbac00 ;  /* 0x37cbac00ff047424 */ /* 0x000fe400078e00ff */
[----:B------:R-:W-:Y:S01]  /*0800*/  FMUL R3, R2, R2 ;  /* 0x0000000202037220 */ /* 0x000fe20000400000 */
[----:B------:R-:W-:Y:S01]  /*0810*/  IMAD.MOV.U32 R15, RZ, RZ, 0x3effffff ;  /* 0x3effffffff0f7424 */ /* 0x000fe200078e00ff */
[----:B------:R-:W-:Y:S01]  /*0820*/  ISETP.NE.U32.AND P0, PT, R6, 0x1, PT ;  /* 0x000000010600780c */ /* 0x000fe20003f05070 */
[----:B------:R-:W-:Y:S02]  /*0830*/  IMAD.MOV.U32 R6, RZ, RZ, 0x3d2aaabb ;  /* 0x3d2aaabbff067424 */ /* 0x000fe400078e00ff */
[----:B------:R-:W-:Y:S01]  /*0840*/  FFMA R4, R3, R4, -0.0013887860113754868507 ;  /* 0xbab607ed03047423 */ /* 0x000fe20000000004 */
[----:B------:R-:W-:Y:S01]  /*0850*/  LOP3.LUT P1, RZ, R0, 0x2, RZ, 0xc0, !PT ;  /* 0x0000000200ff7812 */ /* 0x000fe2000782c0ff */
[----:B------:R-:W-:Y:S01]  /*0860*/  BSSY.RECONVERGENT B0, `(.L_x_14) ;  /* 0x0000022000007945 */ /* 0x000fe20003800200 */
[----:B------:R-:W-:-:S02]  /*0870*/  FSEL R0, R2, 1, P0 ;  /* 0x3f80000002007808 */ /* 0x000fc40000000000 */
[----:B------:R-:W-:Y:S02]  /*0880*/  FSEL R4, R4, -0.00019574658654164522886, !P0 ;  /* 0xb94d415304047808 */ /* 0x000fe40004000000 */
[----:B------:R-:W-:Y:S01]  /*0890*/  FSEL R6, R6, 0.0083327032625675201416, !P0 ;  /* 0x3c0885e406067808 */ /* 0x000fe20004000000 */
[----:B------:R-:W-:Y:S01]  /*08a0*/  FFMA R9, R3, R0, RZ ;  /* 0x0000000003097223 */ /* 0x000fe200000000ff */
[----:B------:R-:W-:-:S03]  /*08b0*/  FSEL R15, -R15, -0.16666662693023681641, !P0 ;  /* 0xbe2aaaa80f0f7808 */ /* 0x000fc60004000100 */
[----:B------:R-:W-:-:S04]  /*08c0*/  FFMA R4, R3, R4, R6 ;  /* 0x0000000403047223 */ /* 0x000fc80000000006 */
[----:B------:R-:W-:Y:S01]  /*08d0*/  FFMA R4, R3, R4, R15 ;  /* 0x0000000403047223 */ /* 0x000fe2000000000f */
[----:B------:R-:W-:-:S03]  /*08e0*/  HFMA2 R3, -RZ, RZ, 0.96630859375, -0.0022525787353515625 ;  /* 0x3bbb989dff037431 */ /* 0x000fc600000001ff */
[----:B------:R-:W-:Y:S01]  /*08f0*/  FFMA R0, R9, R4, R0 ;  /* 0x0000000409007223 */ /* 0x000fe20000000000 */
[----:B------:R-:W-:-:S03]  /*0900*/  IMAD.MOV.U32 R9, RZ, RZ, 0x437c0000 ;  /* 0x437c0000ff097424 */ /* 0x000fc600078e00ff */
[----:B------:R-:W-:-:S04]  /*0910*/  @P1 FADD R0, RZ, -R0 ;  /* 0x80000000ff001221 */ /* 0x000fc80000000000 */
[----:B-----5:R-:W-:-:S04]  /*0920*/  FADD R0, R5, R0 ;  /* 0x0000000005007221 */ /* 0x020fc80000000000 */
[----:B------:R-:W-:-:S04]  /*0930*/  FFMA.SAT R2, R0, R3, 0.5 ;  /* 0x3f00000000027423 */ /* 0x000fc80000002003 */
[----:B------:R-:W-:-:S04]  /*0940*/  FFMA.RM R2, R2, R9, 12582913 ;  /* 0x4b40000102027423 */ /* 0x000fc80000004009 */
[C---:B------:R-:W-:Y:S01]  /*0950*/  FADD R3, R2.reuse, -12583039 ;  /* 0xcb40007f02037421 */ /* 0x040fe20000000000 */
[----:B------:R-:W-:-:S03]  /*0960*/  IMAD.SHL.U32 R2, R2, 0x800000, RZ ;  /* 0x0080000002027824 */ /* 0x000fc600078e00ff */
[----:B------:R-:W-:-:S04]  /*0970*/  FFMA R3, R0, 1.4426950216293334961, -R3 ;  /* 0x3fb8aa3b00037823 */ /* 0x000fc80000000803 */
[----:B------:R-:W-:-:S06]  /*0980*/  FFMA R3, R0, 1.925963033500011079e-08, R3 ;  /* 0x32a5706000037823 */ /* 0x000fcc0000000003 */
[----:B------:R-:W0:Y:S02]  /*0990*/  MUFU.EX2 R3, R3 ;  /* 0x0000000300037308 */ /* 0x000e240000000800 */
[----:B0-----:R-:W-:-:S04]  /*09a0*/  FMUL R9, R2, R3 ;  /* 0x0000000302097220 */ /* 0x001fc80000400000 */
[----:B------:R-:W-:Y:S01]  /*09b0*/  FADD R3, R9, 1 ;  /* 0x3f80000009037421 */ /* 0x000fe20000000000 */
[----:B------:R-:W-:-:S03]  /*09c0*/  FMUL R0, R0, R9 ;  /* 0x0000000900007220 */ /* 0x000fc60000400000 */
[----:B------:R-:W0:Y:S08]  /*09d0*/  MUFU.RCP R2, R3 ;  /* 0x0000000300027308 */ /* 0x000e300000001000 */
[----:B------:R-:W1:Y:S01]  /*09e0*/  FCHK P0, R0, R3 ;  /* 0x0000000300007302 */ /* 0x000e620000000000 */
[----:B0-----:R-:W-:-:S04]  /*09f0*/  FFMA R15, -R3, R2, 1 ;  /* 0x3f800000030f7423 */ /* 0x001fc80000000102 */
[----:B------:R-:W-:-:S04]  /*0a00*/  FFMA R15, R2, R15, R2 ;  /* 0x0000000f020f7223 */ /* 0x000fc80000000002 */
[----:B------:R-:W-:-:S04]  /*0a10*/  FFMA R2, R0, R15, RZ ;  /* 0x0000000f00027223 */ /* 0x000fc800000000ff */
[----:B------:R-:W-:-:S04]  /*0a20*/  FFMA R4, -R3, R2, R0 ;  /* 0x0000000203047223 */ /* 0x000fc80000000100 */
[----:B------:R-:W-:Y:S01]  /*0a30*/  FFMA R2, R15, R4, R2 ;  /* 0x000000040f027223 */ /* 0x000fe20000000002 */
[----:B-1----:R-:W-:Y:S06]  /*0a40*/  @!P0 BRA `(.L_x_15) ;  /* 0x00000000000c8947 */ /* 0x002fec0003800000 */
[----:B------:R-:W-:-:S07]  /*0a50*/  MOV R2, 0xa70 ;  /* 0x00000a7000027802 */ /* 0x000fce0000000f00 */
[----:B------:R-:W-:Y:S05]  /*0a60*/  CALL.REL.NOINC `($__internal_0_$__cuda_sm3x_div_rn_noftz_f32_slowpath) ;  /* 0x0000000000387944 */ /* 0x000fea0003c00000 */
[----:B------:R-:W-:-:S07]  /*0a70*/  IMAD.MOV.U32 R2, RZ, RZ, R0 ;  /* 0x000000ffff027224 */ /* 0x000fce00078e0000 */
.L_x_15:
[----:B------:R-:W-:Y:S05]  /*0a80*/  BSYNC.RECONVERGENT B0 ;  /* 0x0000000000007941 */ /* 0x000fea0003800200 */
.L_x_14:
[----:B------:R-:W-:-:S04]  /*0a90*/  FMNMX R2, RZ, R2, !PT ;  /* 0x00000002ff027209 */ /* 0x000fc80007800000 */
[----:B------:R-:W-:-:S05]  /*0aa0*/  FMNMX R2, R2, 6, PT ;  /* 0x40c0000002027809 */ /* 0x000fca0003800000 */
[----:B------:R-:W-:-:S04]  /*0ab0*/  FADD R5, -R5, R2 ;  /* 0x0000000205057221 */ /* 0x000fc80000000100 */
[----:B------:R-:W-:Y:S01]  /*0ac0*/  FFMA R12, R5, R5, R12 ;  /* 0x00000005050c7223 */ /* 0x000fe2000000000c */
[----:B------:R-:W-:Y:S06]  /*0ad0*/  @P2 BRA `(.L_x_16) ;  /* 0xfffffff400ac2947 */ /* 0x000fec000383ffff */
.L_x_7:
[----:B------:R-:W0:Y:S01]  /*0ae0*/  LDCU UR5, c[0x0][0x39c] ;  /* 0x00007380ff0577ac */ /* 0x000e220008000800 */
[----:B------:R-:W1:Y:S01]  /*0af0*/  LDC.64 R2, c[0x0][0x390] ;  /* 0x0000e400ff027b82 */ /* 0x000e620000000a00 */
[----:B0-----:R-:W-:-:S04]  /*0b00*/  IMAD R5, R13, UR5, R14 ;  /* 0x000000050d057c24 */ /* 0x001fc8000f8e020e */
[----:B------:R-:W-:-:S04]  /*0b10*/  IMAD R5, R5, UR5, R14 ;  /* 0x0000000505057c24 */ /* 0x000fc8000f8e020e */
[----:B-1----:R-:W-:-:S05]  /*0b20*/  IMAD.WIDE R2, R5, 0x4, R2 ;  /* 0x0000000405027825 */ /* 0x002fca00078e0202 */
[----:B------:R-:W-:Y:S01]  /*0b30*/  STG.E desc[UR8][R2.64], R12 ;  /* 0x0000000c02007986 */ /* 0x000fe2000c101908 */
[----:B------:R-:W-:Y:S05]  /*0b40*/  EXIT ;  /* 0x000000000000794d */ /* 0x000fea0003800000 */
        .weak           $__internal_0_$__cuda_sm3x_div_rn_noftz_f32_slowpath
        .type           $__internal_0_$__cuda_sm3x_div_rn_noftz_f32_slowpath,@function
        .size           $__internal_0_$__cuda_sm3x_div_rn_noftz_f32_slowpath,(.L_x_29 - $__internal_0_$__cuda_sm3x_div_rn_noftz_f32_slowpath)
$__internal_0_$__cuda_sm3x_div_rn_noftz_f32_slowpath:
[----:B------:R-:W-:Y:S01]  /*0b50*/  SHF.R.U32.HI R6, RZ, 0x17, R3 ;  /* 0x00000017ff067819 */ /* 0x000fe20000011603 */
[----:B------:R-:W-:Y:S01]  /*0b60*/  BSSY.RECONVERGENT B1, `(.L_x_17) ;  /* 0x0000062000017945 */ /* 0x000fe20003800200 */
[----:B------:R-:W-:Y:S02]  /*0b70*/  SHF.R.U32.HI R4, RZ, 0x17, R0 ;  /* 0x00000017ff047819 */ /* 0x000fe40000011600 */
[----:B------:R-:W-:Y:S02]  /*0b80*/  LOP3.LUT R6, R6, 0xff, RZ, 0xc0, !PT ;  /* 0x000000ff06067812 */ /* 0x000fe400078ec0ff */
[----:B------:R-:W-:Y:S02]  /*0b90*/  LOP3.LUT R16, R4, 0xff, RZ, 0xc0, !PT ;  /* 0x000000ff04107812 */ /* 0x000fe400078ec0ff */
[----:B------:R-:W-:-:S03]  /*0ba0*/  IADD3 R9, PT, PT, R6, -0x1, RZ ;  /* 0xffffffff06097810 */ /* 0x000fc60007ffe0ff */
[----:B------:R-:W-:Y:S01]  /*0bb0*/  VIADD R8, R16, 0xffffffff ;  /* 0xffffffff10087836 */ /* 0x000fe20000000000 */
[----:B------:R-:W-:-:S04]  /*0bc0*/  ISETP.GT.U32.AND P0, PT, R9, 0xfd, PT ;  /* 0x000000fd0900780c */ /* 0x000fc80003f04070 */
[----:B------:R-:W-:-:S13]  /*0bd0*/  ISETP.GT.U32.OR P0, PT, R8, 0xfd, P0 ;  /* 0x000000fd0800780c */ /* 0x000fda0000704470 */
[----:B------:R-:W-:Y:S01]  /*0be0*/  @!P0 IMAD.MOV.U32 R4, RZ, RZ, RZ ;  /* 0x000000ffff048224 */ /* 0x000fe200078e00ff */
[----:B------:R-:W-:Y:S06]  /*0bf0*/  @!P0 BRA `(.L_x_18) ;  /* 0x00000000005c8947 */ /* 0x000fec0003800000 */
[----:B------:R-:W-:Y:S02]  /*0c00*/  FSETP.GTU.FTZ.AND P0, PT, |R0|, +INF , PT ;  /* 0x7f8000000000780b */ /* 0x000fe40003f1c200 */
[----:B------:R-:W-:-:S04]  /*0c10*/  FSETP.GTU.FTZ.AND P1, PT, |R3|, +INF , PT ;  /* 0x7f8000000300780b */ /* 0x000fc80003f3c200 */
[----:B------:R-:W-:-:S13]  /*0c20*/  PLOP3.LUT P0, PT, P0, P1, PT, 0xf8, 0x8f ;  /* 0x00000000008f781c */ /* 0x000fda0000703f70 */
[----:B------:R-:W-:Y:S05]  /*0c30*/  @P0 BRA `(.L_x_19) ;  /* 0x00000004004c0947 */ /* 0x000fea0003800000 */
[----:B------:R-:W-:-:S13]  /*0c40*/  LOP3.LUT P0, RZ, R3, 0x7fffffff, R0, 0xc8, !PT ;  /* 0x7fffffff03ff7812 */ /* 0x000fda000780c800 */
[----:B------:R-:W-:Y:S05]  /*0c50*/  @!P0 BRA `(.L_x_20) ;  /* 0x00000004003c8947 */ /* 0x000fea0003800000 */
[C---:B------:R-:W-:Y:S02]  /*0c60*/  FSETP.NEU.FTZ.AND P3, PT, |R0|.reuse, +INF , PT ;  /* 0x7f8000000000780b */ /* 0x040fe40003f7d200 */
[----:B------:R-:W-:Y:S02]  /*0c70*/  FSETP.NEU.FTZ.AND P1, PT, |R3|, +INF , PT ;  /* 0x7f8000000300780b */ /* 0x000fe40003f3d200 */
[----:B------:R-:W-:-:S11]  /*0c80*/  FSETP.NEU.FTZ.AND P0, PT, |R0|, +INF , PT ;  /* 0x7f8000000000780b */ /* 0x000fd60003f1d200 */
[----:B------:R-:W-:Y:S05]  /*0c90*/  @!P1 BRA !P3, `(.L_x_20) ;  /* 0x00000004002c9947 */ /* 0x000fea0005800000 */
[----:B------:R-:W-:-:S04]  /*0ca0*/  LOP3.LUT P3, RZ, R0, 0x7fffffff, RZ, 0xc0, !PT ;  /* 0x7fffffff00ff7812 */ /* 0x000fc8000786c0ff */
[----:B------:R-:W-:-:S13]  /*0cb0*/  PLOP3.LUT P1, PT, P1, P3, PT, 0x2f, 0xf2 ;  /* 0x0000000000f2781c */ /* 0x000fda0000f26577 */
[----:B------:R-:W-:Y:S05]  /*0cc0*/  @P1 BRA `(.L_x_21) ;  /* 0x0000000400181947 */ /* 0x000fea0003800000 */
[----:B------:R-:W-:-:S04]  /*0cd0*/  LOP3.LUT P1, RZ, R3, 0x7fffffff, RZ, 0xc0, !PT ;  /* 0x7fffffff03ff7812 */ /* 0x000fc8000782c0ff */
[----:B------:R-:W-:-:S13]  /*0ce0*/  PLOP3.LUT P0, PT, P0, P1, PT, 0x2f, 0xf2 ;  /* 0x0000000000f2781c */ /* 0x000fda0000702577 */
[----:B------:R-:W-:Y:S05]  /*0cf0*/  @P0 BRA `(.L_x_22) ;  /* 0x0000000400000947 */ /* 0x000fea0003800000 */
[----:B------:R-:W-:Y:S02]  /*0d00*/  ISETP.GE.AND P0, PT, R8, RZ, PT ;  /* 0x000000ff0800720c */ /* 0x000fe40003f06270 */
[----:B------:R-:W-:-:S11]  /*0d10*/  ISETP.GE.AND P1, PT, R9, RZ, PT ;  /* 0x000000ff0900720c */ /* 0x000fd60003f26270 */
[----:B------:R-:W-:Y:S01]  /*0d20*/  @P0 IMAD.MOV.U32 R4, RZ, RZ, RZ ;  /* 0x000000ffff040224 */ /* 0x000fe200078e00ff */
[----:B------:R-:W-:Y:S01]  /*0d30*/  @!P0 MOV R4, 0xffffffc0 ;  /* 0xffffffc000048802 */ /* 0x000fe20000000f00 */
[----:B------:R-:W-:Y:S01]  /*0d40*/  @!P0 FFMA R0, R0, 1.84467440737095516160e+19, RZ ;  /* 0x5f80000000008823 */ /* 0x000fe200000000ff */
[----:B------:R-:W-:-:S03]  /*0d50*/  @!P1 FFMA R3, R3, 1.84467440737095516160e+19, RZ ;  /* 0x5f80000003039823 */ /* 0x000fc600000000ff */
[----:B------:R-:W-:-:S07]  /*0d60*/  @!P1 VIADD R4, R4, 0x40 ;  /* 0x0000004004049836 */ /* 0x000fce0000000000 */
.L_x_18:
[----:B------:R-:W-:Y:S01]  /*0d70*/  LEA R8, R6, 0xc0800000, 0x17 ;  /* 0xc080000006087811 */ /* 0x000fe200078eb8ff */
[----:B------:R-:W-:Y:S04]  /*0d80*/  BSSY.RECONVERGENT B2, `(.L_x_23) ;  /* 0x0000036000027945 */ /* 0x000fe80003800200 */
[----:B------:R-:W-:Y:S02]  /*0d90*/  IMAD.IADD R8, R3, 0x1, -R8 ;  /* 0x0000000103087824 */ /* 0x000fe400078e0a08 */
[----:B------:R-:W-:Y:S02]  /*0da0*/  VIADD R3, R16, 0xffffff81 ;  /* 0xffffff8110037836 */ /* 0x000fe40000000000 */
[----:B------:R-:W0:Y:S01]  /*0db0*/  MUFU.RCP R9, R8 ;  /* 0x0000000800097308 */ /* 0x000e220000001000 */
[----:B------:R-:W-:Y:S01]  /*0dc0*/  FADD.FTZ R15, -R8, -RZ ;  /* 0x800000ff080f7221 */ /* 0x000fe20000010100 */
[----:B------:R-:W-:-:S03]  /*0dd0*/  IMAD R0, R3, -0x800000, R0 ;  /* 0xff80000003007824 */ /* 0x000fc600078e0200 */
[----:B0-----:R-:W-:-:S04]  /*0de0*/  FFMA R16, R9, R15, 1 ;  /* 0x3f80000009107423 */ /* 0x001fc8000000000f */
[----:B------:R-:W-:-:S04]  /*0df0*/  FFMA R18, R9, R16, R9 ;  /* 0x0000001009127223 */ /* 0x000fc80000000009 */
[----:B------:R-:W-:-:S04]  /*0e00*/  FFMA R9, R0, R18, RZ ;  /* 0x0000001200097223 */ /* 0x000fc800000000ff */
[----:B------:R-:W-:-:S04]  /*0e10*/  FFMA R16, R15, R9, R0 ;  /* 0x000000090f107223 */ /* 0x000fc80000000000 */
[----:B------:R-:W-:Y:S01]  /*0e20*/  FFMA R17, R18, R16, R9 ;  /* 0x0000001012117223 */ /* 0x000fe20000000009 */
[----:B------:R-:W-:-:S03]  /*0e30*/  IADD3 R9, PT, PT, R3, 0x7f, -R6 ;  /* 0x0000007f03097810 */ /* 0x000fc60007ffe806 */
[----:B------:R-:W-:Y:S01]  /*0e40*/  FFMA R16, R15, R17, R0 ;  /* 0x000000110f107223 */ /* 0x000fe20000000000 */
[----:B------:R-:W-:-:S03]  /*0e50*/  IADD3 R9, PT, PT, R9, R4, RZ ;  /* 0x0000000409097210 */ /* 0x000fc60007ffe0ff */
[----:B------:R-:W-:-:S05]  /*0e60*/  FFMA R0, R18, R16, R17 ;  /* 0x0000001012007223 */ /* 0x000fca0000000011 */
[----:B------:R-:W-:-:S04]  /*0e70*/  SHF.R.U32.HI R3, RZ, 0x17, R0 ;  /* 0x00000017ff037819 */ /* 0x000fc80000011600 */
[----:B------:R-:W-:-:S05]  /*0e80*/  LOP3.LUT R3, R3, 0xff, RZ, 0xc0, !PT ;  /* 0x000000ff03037812 */ /* 0x000fca00078ec0ff */
[----:B------:R-:W-:-:S04]  /*0e90*/  IMAD.IADD R8, R3, 0x1, R9 ;  /* 0x0000000103087824 */ /* 0x000fc800078e0209 */
[----:B------:R-:W-:-:S05]  /*0ea0*/  VIADD R3, R8, 0xffffffff ;  /* 0xffffffff08037836 */ /* 0x000fca0000000000 */
[----:B------:R-:W-:-:S13]  /*0eb0*/  ISETP.GE.U32.AND P0, PT, R3, 0xfe, PT ;  /* 0x000000fe0300780c */ /* 0x000fda0003f06070 */
[----:B------:R-:W-:Y:S05]  /*0ec0*/  @!P0 BRA `(.L_x_24) ;  /* 0x0000000000808947 */ /* 0x000fea0003800000 */
[----:B------:R-:W-:-:S13]  /*0ed0*/  ISETP.GT.AND P0, PT, R8, 0xfe, PT ;  /* 0x000000fe0800780c */ /* 0x000fda0003f04270 */
[----:B------:R-:W-:Y:S05]  /*0ee0*/  @P0 BRA `(.L_x_25) ;  /* 0x00000000006c0947 */ /* 0x000fea0003800000 */
[----:B------:R-:W-:-:S13]  /*0ef0*/  ISETP.GE.AND P0, PT, R8, 0x1, PT ;  /* 0x000000010800780c */ /* 0x000fda0003f06270 */
[----:B------:R-:W-:Y:S05]  /*0f00*/  @P0 BRA `(.L_x_26) ;  /* 0x0000000000740947 */ /* 0x000fea0003800000 */
[----:B------:R-:W-:Y:S02]  /*0f10*/  ISETP.GE.AND P0, PT, R8, -0x18, PT ;  /* 0xffffffe80800780c */ /* 0x000fe40003f06270 */
[----:B------:R-:W-:-:S11]  /*0f20*/  LOP3.LUT R0, R0, 0x80000000, RZ, 0xc0, !PT ;  /* 0x8000000000007812 */ /* 0x000fd600078ec0ff */
[----:B------:R-:W-:Y:S05]  /*0f30*/  @!P0 BRA `(.L_x_26) ;  /* 0x0000000000688947 */ /* 0x000fea0003800000 */
[-CC-:B------:R-:W-:Y:S01]  /*0f40*/  FFMA.RZ R3, R18, R16.reuse, R17.reuse ;  /* 0x0000001012037223 */ /* 0x180fe2000000c011 */
[----:B------:R-:W-:Y:S01]  /*0f50*/  IADD3 R9, PT, PT, R8, 0x20, RZ ;  /* 0x0000002008097810 */ /* 0x000fe20007ffe0ff */
[-CC-:B------:R-:W-:Y:S01]  /*0f60*/  FFMA.RM R4, R18, R16.reuse, R17.reuse ;  /* 0x0000001012047223 */ /* 0x180fe20000004011 */
[----:B------:R-:W-:Y:S02]  /*0f70*/  ISETP.NE.AND P3, PT, R8, RZ, PT ;  /* 0x000000ff0800720c */ /* 0x000fe40003f65270 */
[----:B------:R-:W-:Y:S01]  /*0f80*/  LOP3.LUT R6, R3, 0x7fffff, RZ, 0xc0, !PT ;  /* 0x007fffff03067812 */ /* 0x000fe200078ec0ff */
[----:B------:R-:W-:Y:S01]  /*0f90*/  FFMA.RP R3, R18, R16, R17 ;  /* 0x0000001012037223 */ /* 0x000fe20000008011 */
[----:B------:R-:W-:Y:S01]  /*0fa0*/  ISETP.NE.AND P1, PT, R8, RZ, PT ;  /* 0x000000ff0800720c */ /* 0x000fe20003f25270 */
[----:B------:R-:W-:Y:S01]  /*0fb0*/  IMAD.MOV R8, RZ, RZ, -R8 ;  /* 0x000000ffff087224 */ /* 0x000fe200078e0a08 */
[----:B------:R-:W-:Y:S02]  /*0fc0*/  LOP3.LUT R6, R6, 0x800000, RZ, 0xfc, !PT ;  /* 0x0080000006067812 */ /* 0x000fe400078efcff */
[----:B------:R-:W-:-:S02]  /*0fd0*/  FSETP.NEU.FTZ.AND P0, PT, R3, R4, PT ;  /* 0x000000040300720b */ /* 0x000fc40003f1d000 */
[----:B------:R-:W-:Y:S02]  /*0fe0*/  SHF.L.U32 R9, R6, R9, RZ ;  /* 0x0000000906097219 */ /* 0x000fe400000006ff */
[----:B------:R-:W-:Y:S02]  /*0ff0*/  SEL R3, R8, RZ, P3 ;  /* 0x000000ff08037207 */ /* 0x000fe40001800000 */
[----:B------:R-:W-:Y:S02]  /*1000*/  ISETP.NE.AND P1, PT, R9, RZ, P1 ;  /* 0x000000ff0900720c */ /* 0x000fe40000f25270 */
[----:B------:R-:W-:Y:S02]  /*1010*/  SHF.R.U32.HI R3, RZ, R3, R6 ;  /* 0x00000003ff037219 */ /* 0x000fe40000011606 */
[----:B------:R-:W-:Y:S02]  /*1020*/  PLOP3.LUT P0, PT, P0, P1, PT, 0xf8, 0x8f ;  /* 0x00000000008f781c */ /* 0x000fe40000703f70 */
[----:B------:R-:W-:-:S02]  /*1030*/  SHF.R.U32.HI R9, RZ, 0x1, R3 ;  /* 0x00000001ff097819 */ /* 0x000fc40000011603 */
[----:B------:R-:W-:-:S04]  /*1040*/  SEL R4, RZ, 0x1, !P0 ;  /* 0x00000001ff047807 */ /* 0x000fc80004000000 */
[----:B------:R-:W-:-:S04]  /*1050*/  LOP3.LUT R4, R4, 0x1, R9, 0xf8, !PT ;  /* 0x0000000104047812 */ /* 0x000fc800078ef809 */
[----:B------:R-:W-:-:S05]  /*1060*/  LOP3.LUT R4, R4, R3, RZ, 0xc0, !PT ;  /* 0x0000000304047212 */ /* 0x000fca00078ec0ff */
[----:B------:R-:W-:-:S05]  /*1070*/  IMAD.IADD R9, R9, 0x1, R4 ;  /* 0x0000000109097824 */ /* 0x000fca00078e0204 */
[----:B------:R-:W-:Y:S01]  /*1080*/  LOP3.LUT R0, R9, R0, RZ, 0xfc, !PT ;  /* 0x0000000009007212 */ /* 0x000fe200078efcff */
[----:B------:R-:W-:Y:S06]  /*1090*/  BRA `(.L_x_26) ;  /* 0x0000000000107947 */ /* 0x000fec0003800000 */
.L_x_25:
[----:B------:R-:W-:-:S04]  /*10a0*/  LOP3.LUT R0, R0, 0x80000000, RZ, 0xc0, !PT ;  /* 0x8000000000007812 */ /* 0x000fc800078ec0ff */
[----:B------:R-:W-:Y:S01]  /*10b0*/  LOP3.LUT R0, R0, 0x7f800000, RZ, 0xfc, !PT ;  /* 0x7f80000000007812 */ /* 0x000fe200078efcff */
[----:B------:R-:W-:Y:S06]  /*10c0*/  BRA `(.L_x_26) ;  /* 0x0000000000047947 */ /* 0x000fec0003800000 */
.L_x_24:
[----:B------:R-:W-:-:S07]  /*10d0*/  LEA R0, R9, R0, 0x17 ;  /* 0x0000000009007211 */ /* 0x000fce00078eb8ff */
.L_x_26:
[----:B------:R-:W-:Y:S05]  /*10e0*/  BSYNC.RECONVERGENT B2 ;  /* 0x0000000000027941 */ /* 0x000fea0003800200 */
.L_x_23:
[----:B------:R-:W-:Y:S05]  /*10f0*/  BRA `(.L_x_27) ;  /* 0x0000000000207947 */ /* 0x000fea0003800000 */
.L_x_22:
[----:B------:R-:W-:-:S04]  /*1100*/  LOP3.LUT R0, R3, 0x80000000, R0, 0x48, !PT ;  /* 0x8000000003007812 */ /* 0x000fc800078e4800 */
[----:B------:R-:W-:Y:S01]  /*1110*/  LOP3.LUT R0, R0, 0x7f800000, RZ, 0xfc, !PT ;  /* 0x7f80000000007812 */ /* 0x000fe200078efcff */
[----:B------:R-:W-:Y:S06]  /*1120*/  BRA `(.L_x_27) ;  /* 0x0000000000147947 */ /* 0x000fec0003800000 */
.L_x_21:
[----:B------:R-:W-:Y:S01]  /*1130*/  LOP3.LUT R0, R3, 0x80000000, R0, 0x48, !PT ;  /* 0x8000000003007812 */ /* 0x000fe200078e4800 */
[----:B------:R-:W-:Y:S06]  /*1140*/  BRA `(.L_x_27) ;  /* 0x00000000000c7947 */ /* 0x000fec0003800000 */
.L_x_20:
[----:B------:R-:W0:Y:S01]  /*1150*/  MUFU.RSQ R0, -QNAN ;  /* 0xffc0000000007908 */ /* 0x000e220000001400 */
[----:B------:R-:W-:Y:S05]  /*1160*/  BRA `(.L_x_27) ;  /* 0x0000000000047947 */ /* 0x000fea0003800000 */
.L_x_19:
[----:B------:R-:W-:-:S07]  /*1170*/  FADD.FTZ R0, R0, R3 ;  /* 0x0000000300007221 */ /* 0x000fce0000010000 */
.L_x_27:
[----:B------:R-:W-:Y:S05]  /*1180*/  BSYNC.RECONVERGENT B1 ;  /* 0x0000000000017941 */ /* 0x000fea0003800200 */
.L_x_17:
[----:B------:R-:W-:-:S04]  /*1190*/  IMAD.MOV.U32 R3, RZ, RZ, 0x0 ;  /* 0x00000000ff037424 */ /* 0x000fc800078e00ff */
[----:B0-----:R-:W-:Y:S05]  /*11a0*/  RET.REL.NODEC R2 `(_Z58dynamic_positional_encoding_swish_pairwise_distance_kernelPKfS0_Pfiiiii) ;  /* 0xffffffec02947950 */ /* 0x001fea0003c3ffff */
.L_x_28:
        /* <DEDUP_REMOVED lines=13> */
.L_x_29:


//--------------------- .nv.global.init           --------------------------
	.section	.nv.global.init,"aw",@progbits
	.align	4
.nv.global.init:
	.type		__cudart_i2opi_f,@object
	.size		__cudart_i2opi_f,(.L_0 - __cudart_i2opi_f)
__cudart_i2opi_f:
        /*0000*/ 	.byte	0x41, 0x90, 0x43, 0x3c, 0x99, 0x95, 0x62, 0xdb, 0xc0, 0xdd, 0x34, 0xf5, 0xd1, 0x57, 0x27, 0xfc
        /*0010*/ 	.byte	0x29, 0x15, 0x44, 0x4e, 0x6e, 0x83, 0xf9, 0xa2
.L_0:


//--------------------- .nv.shared.reserved.0     --------------------------
	.section	.nv.shared.reserved.0,"aw",@nobits
	.weak		__nv_reservedSMEM_offset_0_alias
	.size		__nv_reservedSMEM_offset_0_alias, 0, 64
	.other		__nv_reservedSMEM_offset_0_alias,@"STO_CUDA_RESERVED_SHARED STV_DEFAULT"
__nv_reservedSMEM_offset_0_alias:
	.zero		0
	.zero		64


//--------------------- .nv.constant0._Z24pairwise_distance_kernelPKfPfiii --------------------------
	.section	.nv.constant0._Z24pairwise_distance_kernelPKfPfiii,"a",@progbits
	.sectionflags	@""
	.align	4
.nv.constant0._Z24pairwise_distance_kernelPKfPfiii:
	.zero		924


//--------------------- .nv.constant0._Z58dynamic_positional_encoding_swish_pairwise_distance_kernelPKfS0_Pfiiiii --------------------------
	.section	.nv.constant0._Z58dynamic_positional_encoding_swish_pairwise_distance_kernelPKfS0_Pfiiiii,"a",@progbits
	.sectionflags	@""
	.align	4
.nv.constant0._Z58dynamic_positional_encoding_swish_pairwise_distance_kernelPKfS0_Pfiiiii:
	.zero		940


//--------------------- SYMBOLS --------------------------

	.type		.nv.reservedSmem.offset0,@object
	.size		.nv.reservedSmem.offset0,0x4
